//
// Generated by NVIDIA NVVM Compiler
//
// Compiler Build ID: CL-36424714
// Cuda compilation tools, release 13.0, V13.0.88
// Based on NVVM 20.0.0
//

.version 9.0
.target sm_100
.address_size 64

	// .globl	_Z15matrixInversion6Matrixi
.extern .shared .align 16 .b8 pivot[];

.visible .entry _Z15matrixInversion6Matrixi(
	.param .align 8 .b8 _Z15matrixInversion6Matrixi_param_0[16],
	.param .u32 _Z15matrixInversion6Matrixi_param_1
)
{
	.reg .pred 	%p<37>;
	.reg .b32 	%r<119>;
	.reg .b64 	%rd<26>;
	.reg .b64 	%fd<98>;

	ld.param.u64 	%rd1, [_Z15matrixInversion6Matrixi_param_0+8];
	ld.param.v2.u32 	{%r1, %r2}, [_Z15matrixInversion6Matrixi_param_0];
	ld.param.u32 	%r53, [_Z15matrixInversion6Matrixi_param_1];
	mov.u32 	%r3, %tid.x;
	div.s32 	%r4, %r1, %r53;
	mul.lo.s32 	%r54, %r4, %r53;
	sub.s32 	%r5, %r1, %r54;
	setp.lt.s32 	%p2, %r3, %r5;
	selp.u32 	%r55, 1, 0, %p2;
	add.s32 	%r6, %r4, %r55;
	setp.gt.s32 	%p3, %r3, %r5;
	@%p3 bra 	$L__BB0_2;
	mad.lo.s32 	%r105, %r3, %r4, %r3;
	bra.uni 	$L__BB0_3;
$L__BB0_2:
	mad.lo.s32 	%r56, %r5, %r4, %r5;
	sub.s32 	%r57, %r3, %r5;
	mad.lo.s32 	%r105, %r57, %r4, %r56;
$L__BB0_3:
	setp.lt.s32 	%p4, %r1, 1;
	@%p4 bra 	$L__BB0_39;
	mul.lo.s32 	%r59, %r105, %r2;
	cvta.to.global.u64 	%rd6, %rd1;
	mul.wide.s32 	%rd7, %r59, 8;
	add.s64 	%rd2, %rd6, %rd7;
	shl.b32 	%r60, %r1, 1;
	add.s32 	%r61, %r2, -1;
	shr.s32 	%r62, %r61, 31;
	shr.u32 	%r63, %r62, 21;
	add.s32 	%r64, %r61, %r63;
	shr.s32 	%r10, %r64, 11;
	and.b32  	%r65, %r64, -2048;
	add.s32 	%r11, %r65, 2048;
	and.b32  	%r12, %r60, -16;
	neg.s32 	%r13, %r12;
	add.s64 	%rd3, %rd2, 64;
	mov.b32 	%r106, 0;
$L__BB0_5:
	setp.ge.s32 	%p5, %r106, %r105;
	add.s32 	%r66, %r105, %r6;
	setp.lt.s32 	%p6, %r106, %r66;
	and.pred  	%p1, %p5, %p6;
	not.pred 	%p7, %p1;
	@%p7 bra 	$L__BB0_17;
	setp.lt.u32 	%p8, %r1, 8;
	sub.s32 	%r68, %r106, %r105;
	mul.lo.s32 	%r15, %r68, %r2;
	add.s32 	%r69, %r15, %r106;
	mul.wide.s32 	%rd8, %r69, 8;
	add.s64 	%rd9, %rd2, %rd8;
	ld.global.f64 	%fd1, [%rd9];
	mov.b32 	%r110, 0;
	@%p8 bra 	$L__BB0_9;
	mov.u32 	%r107, %r15;
	mov.u32 	%r108, %r13;
$L__BB0_8:
	.pragma "nounroll";
	mul.wide.s32 	%rd10, %r107, 8;
	add.s64 	%rd11, %rd3, %rd10;
	ld.global.f64 	%fd3, [%rd11+-64];
	div.rn.f64 	%fd4, %fd3, %fd1;
	st.global.f64 	[%rd11+-64], %fd4;
	ld.global.f64 	%fd5, [%rd11+-56];
	div.rn.f64 	%fd6, %fd5, %fd1;
	st.global.f64 	[%rd11+-56], %fd6;
	ld.global.f64 	%fd7, [%rd11+-48];
	div.rn.f64 	%fd8, %fd7, %fd1;
	st.global.f64 	[%rd11+-48], %fd8;
	ld.global.f64 	%fd9, [%rd11+-40];
	div.rn.f64 	%fd10, %fd9, %fd1;
	st.global.f64 	[%rd11+-40], %fd10;
	ld.global.f64 	%fd11, [%rd11+-32];
	div.rn.f64 	%fd12, %fd11, %fd1;
	st.global.f64 	[%rd11+-32], %fd12;
	ld.global.f64 	%fd13, [%rd11+-24];
	div.rn.f64 	%fd14, %fd13, %fd1;
	st.global.f64 	[%rd11+-24], %fd14;
	ld.global.f64 	%fd15, [%rd11+-16];
	div.rn.f64 	%fd16, %fd15, %fd1;
	st.global.f64 	[%rd11+-16], %fd16;
	ld.global.f64 	%fd17, [%rd11+-8];
	div.rn.f64 	%fd18, %fd17, %fd1;
	st.global.f64 	[%rd11+-8], %fd18;
	ld.global.f64 	%fd19, [%rd11];
	div.rn.f64 	%fd20, %fd19, %fd1;
	st.global.f64 	[%rd11], %fd20;
	ld.global.f64 	%fd21, [%rd11+8];
	div.rn.f64 	%fd22, %fd21, %fd1;
	st.global.f64 	[%rd11+8], %fd22;
	ld.global.f64 	%fd23, [%rd11+16];
	div.rn.f64 	%fd24, %fd23, %fd1;
	st.global.f64 	[%rd11+16], %fd24;
	ld.global.f64 	%fd25, [%rd11+24];
	div.rn.f64 	%fd26, %fd25, %fd1;
	st.global.f64 	[%rd11+24], %fd26;
	ld.global.f64 	%fd27, [%rd11+32];
	div.rn.f64 	%fd28, %fd27, %fd1;
	st.global.f64 	[%rd11+32], %fd28;
	ld.global.f64 	%fd29, [%rd11+40];
	div.rn.f64 	%fd30, %fd29, %fd1;
	st.global.f64 	[%rd11+40], %fd30;
	ld.global.f64 	%fd31, [%rd11+48];
	div.rn.f64 	%fd32, %fd31, %fd1;
	st.global.f64 	[%rd11+48], %fd32;
	ld.global.f64 	%fd33, [%rd11+56];
	div.rn.f64 	%fd34, %fd33, %fd1;
	st.global.f64 	[%rd11+56], %fd34;
	add.s32 	%r108, %r108, 16;
	add.s32 	%r107, %r107, 16;
	setp.ne.s32 	%p9, %r108, 0;
	mov.u32 	%r110, %r12;
	@%p9 bra 	$L__BB0_8;
$L__BB0_9:
	and.b32  	%r70, %r1, 7;
	setp.eq.s32 	%p10, %r70, 0;
	@%p10 bra 	$L__BB0_17;
	shl.b32 	%r71, %r1, 1;
	and.b32  	%r72, %r71, 14;
	add.s32 	%r73, %r72, -1;
	setp.lt.u32 	%p11, %r73, 7;
	@%p11 bra 	$L__BB0_12;
	add.s32 	%r74, %r110, %r15;
	mul.wide.s32 	%rd12, %r74, 8;
	add.s64 	%rd13, %rd2, %rd12;
	ld.global.f64 	%fd35, [%rd13];
	div.rn.f64 	%fd36, %fd35, %fd1;
	st.global.f64 	[%rd13], %fd36;
	ld.global.f64 	%fd37, [%rd13+8];
	div.rn.f64 	%fd38, %fd37, %fd1;
	st.global.f64 	[%rd13+8], %fd38;
	ld.global.f64 	%fd39, [%rd13+16];
	div.rn.f64 	%fd40, %fd39, %fd1;
	st.global.f64 	[%rd13+16], %fd40;
	ld.global.f64 	%fd41, [%rd13+24];
	div.rn.f64 	%fd42, %fd41, %fd1;
	st.global.f64 	[%rd13+24], %fd42;
	ld.global.f64 	%fd43, [%rd13+32];
	div.rn.f64 	%fd44, %fd43, %fd1;
	st.global.f64 	[%rd13+32], %fd44;
	ld.global.f64 	%fd45, [%rd13+40];
	div.rn.f64 	%fd46, %fd45, %fd1;
	st.global.f64 	[%rd13+40], %fd46;
	ld.global.f64 	%fd47, [%rd13+48];
	div.rn.f64 	%fd48, %fd47, %fd1;
	st.global.f64 	[%rd13+48], %fd48;
	ld.global.f64 	%fd49, [%rd13+56];
	div.rn.f64 	%fd50, %fd49, %fd1;
	st.global.f64 	[%rd13+56], %fd50;
	add.s32 	%r110, %r110, 8;
$L__BB0_12:
	and.b32  	%r75, %r1, 3;
	setp.eq.s32 	%p12, %r75, 0;
	@%p12 bra 	$L__BB0_17;
	and.b32  	%r77, %r71, 6;
	add.s32 	%r78, %r77, -1;
	setp.lt.u32 	%p13, %r78, 3;
	@%p13 bra 	$L__BB0_15;
	add.s32 	%r79, %r110, %r15;
	mul.wide.s32 	%rd14, %r79, 8;
	add.s64 	%rd15, %rd2, %rd14;
	ld.global.f64 	%fd51, [%rd15];
	div.rn.f64 	%fd52, %fd51, %fd1;
	st.global.f64 	[%rd15], %fd52;
	ld.global.f64 	%fd53, [%rd15+8];
	div.rn.f64 	%fd54, %fd53, %fd1;
	st.global.f64 	[%rd15+8], %fd54;
	ld.global.f64 	%fd55, [%rd15+16];
	div.rn.f64 	%fd56, %fd55, %fd1;
	st.global.f64 	[%rd15+16], %fd56;
	ld.global.f64 	%fd57, [%rd15+24];
	div.rn.f64 	%fd58, %fd57, %fd1;
	st.global.f64 	[%rd15+24], %fd58;
	add.s32 	%r110, %r110, 4;
$L__BB0_15:
	and.b32  	%r80, %r1, 1;
	setp.eq.b32 	%p14, %r80, 1;
	not.pred 	%p15, %p14;
	@%p15 bra 	$L__BB0_17;
	add.s32 	%r81, %r110, %r15;
	mul.wide.s32 	%rd16, %r81, 8;
	add.s64 	%rd17, %rd2, %rd16;
	ld.global.f64 	%fd59, [%rd17];
	div.rn.f64 	%fd60, %fd59, %fd1;
	st.global.f64 	[%rd17], %fd60;
	ld.global.f64 	%fd61, [%rd17+8];
	div.rn.f64 	%fd62, %fd61, %fd1;
	st.global.f64 	[%rd17+8], %fd62;
$L__BB0_17:
	setp.lt.s32 	%p16, %r2, -2046;
	@%p16 bra 	$L__BB0_38;
	sub.s32 	%r25, %r106, %r105;
	mul.lo.s32 	%r26, %r25, %r2;
	mov.b32 	%r112, 0;
	mov.u32 	%r113, %r10;
$L__BB0_19:
	shl.b32 	%r83, %r112, 11;
	sub.s32 	%r84, %r11, %r83;
	min.s32 	%r29, %r2, %r84;
	shl.b32 	%r30, %r113, 11;
	add.s32 	%r85, %r30, 2048;
	min.s32 	%r31, %r85, %r2;
	setp.ge.s32 	%p17, %r30, %r31;
	or.pred  	%p19, %p7, %p17;
	@%p19 bra 	$L__BB0_26;
	and.b32  	%r32, %r29, 3;
	setp.eq.s32 	%p20, %r32, 0;
	mov.u32 	%r114, %r30;
	@%p20 bra 	$L__BB0_24;
	add.s32 	%r86, %r30, %r26;
	mul.wide.s32 	%rd18, %r86, 8;
	add.s64 	%rd4, %rd2, %rd18;
	ld.global.f64 	%fd63, [%rd4];
	st.shared.f64 	[pivot], %fd63;
	add.s32 	%r114, %r30, 1;
	setp.eq.s32 	%p21, %r32, 1;
	@%p21 bra 	$L__BB0_24;
	ld.global.f64 	%fd64, [%rd4+8];
	st.shared.f64 	[pivot+8], %fd64;
	add.s32 	%r114, %r30, 2;
	setp.eq.s32 	%p22, %r32, 2;
	@%p22 bra 	$L__BB0_24;
	ld.global.f64 	%fd65, [%rd4+16];
	st.shared.f64 	[pivot+16], %fd65;
	add.s32 	%r114, %r30, 3;
$L__BB0_24:
	sub.s32 	%r87, %r10, %r112;
	shl.b32 	%r88, %r87, 11;
	sub.s32 	%r89, %r88, %r29;
	setp.gt.u32 	%p23, %r89, -4;
	@%p23 bra 	$L__BB0_26;
$L__BB0_25:
	add.s32 	%r90, %r114, %r26;
	mul.wide.s32 	%rd19, %r90, 8;
	add.s64 	%rd20, %rd2, %rd19;
	ld.global.f64 	%fd66, [%rd20];
	sub.s32 	%r91, %r114, %r30;
	shl.b32 	%r92, %r91, 3;
	mov.u32 	%r93, pivot;
	add.s32 	%r94, %r93, %r92;
	st.shared.f64 	[%r94], %fd66;
	ld.global.f64 	%fd67, [%rd20+8];
	st.shared.f64 	[%r94+8], %fd67;
	ld.global.f64 	%fd68, [%rd20+16];
	st.shared.f64 	[%r94+16], %fd68;
	ld.global.f64 	%fd69, [%rd20+24];
	st.shared.f64 	[%r94+24], %fd69;
	add.s32 	%r114, %r114, 4;
	setp.lt.s32 	%p24, %r114, %r31;
	@%p24 bra 	$L__BB0_25;
$L__BB0_26:
	setp.lt.s32 	%p25, %r6, 1;
	bar.sync 	0;
	@%p25 bra 	$L__BB0_37;
	and.b32  	%r39, %r29, 3;
	add.s32 	%r40, %r30, 1;
	add.s32 	%r41, %r30, 2;
	add.s32 	%r42, %r30, 3;
	sub.s32 	%r96, %r10, %r112;
	shl.b32 	%r97, %r96, 11;
	sub.s32 	%r43, %r97, %r29;
	mov.b32 	%r116, 0;
$L__BB0_28:
	setp.eq.s32 	%p26, %r116, %r25;
	and.pred  	%p27, %p1, %p26;
	@%p27 bra 	$L__BB0_36;
	setp.ge.s32 	%p28, %r30, %r31;
	mul.lo.s32 	%r45, %r116, %r2;
	add.s32 	%r98, %r45, %r106;
	mul.wide.s32 	%rd21, %r98, 8;
	add.s64 	%rd22, %rd2, %rd21;
	ld.global.f64 	%fd2, [%rd22];
	@%p28 bra 	$L__BB0_36;
	setp.eq.s32 	%p29, %r39, 0;
	mov.u32 	%r117, %r30;
	@%p29 bra 	$L__BB0_34;
	setp.eq.s32 	%p30, %r39, 1;
	add.s32 	%r99, %r30, %r45;
	mul.wide.s32 	%rd23, %r99, 8;
	add.s64 	%rd5, %rd2, %rd23;
	ld.global.f64 	%fd70, [%rd5];
	ld.shared.f64 	%fd71, [pivot];
	mul.f64 	%fd72, %fd2, %fd71;
	sub.f64 	%fd73, %fd70, %fd72;
	st.global.f64 	[%rd5], %fd73;
	mov.u32 	%r117, %r40;
	@%p30 bra 	$L__BB0_34;
	setp.eq.s32 	%p31, %r39, 2;
	ld.global.f64 	%fd74, [%rd5+8];
	ld.shared.f64 	%fd75, [pivot+8];
	mul.f64 	%fd76, %fd2, %fd75;
	sub.f64 	%fd77, %fd74, %fd76;
	st.global.f64 	[%rd5+8], %fd77;
	mov.u32 	%r117, %r41;
	@%p31 bra 	$L__BB0_34;
	ld.global.f64 	%fd78, [%rd5+16];
	ld.shared.f64 	%fd79, [pivot+16];
	mul.f64 	%fd80, %fd2, %fd79;
	sub.f64 	%fd81, %fd78, %fd80;
	st.global.f64 	[%rd5+16], %fd81;
	mov.u32 	%r117, %r42;
$L__BB0_34:
	setp.gt.u32 	%p32, %r43, -4;
	@%p32 bra 	$L__BB0_36;
$L__BB0_35:
	add.s32 	%r100, %r117, %r45;
	mul.wide.s32 	%rd24, %r100, 8;
	add.s64 	%rd25, %rd2, %rd24;
	ld.global.f64 	%fd82, [%rd25];
	sub.s32 	%r101, %r117, %r30;
	shl.b32 	%r102, %r101, 3;
	mov.u32 	%r103, pivot;
	add.s32 	%r104, %r103, %r102;
	ld.shared.f64 	%fd83, [%r104];
	mul.f64 	%fd84, %fd2, %fd83;
	sub.f64 	%fd85, %fd82, %fd84;
	st.global.f64 	[%rd25], %fd85;
	ld.global.f64 	%fd86, [%rd25+8];
	ld.shared.f64 	%fd87, [%r104+8];
	mul.f64 	%fd88, %fd2, %fd87;
	sub.f64 	%fd89, %fd86, %fd88;
	st.global.f64 	[%rd25+8], %fd89;
	ld.global.f64 	%fd90, [%rd25+16];
	ld.shared.f64 	%fd91, [%r104+16];
	mul.f64 	%fd92, %fd2, %fd91;
	sub.f64 	%fd93, %fd90, %fd92;
	st.global.f64 	[%rd25+16], %fd93;
	ld.global.f64 	%fd94, [%rd25+24];
	ld.shared.f64 	%fd95, [%r104+24];
	mul.f64 	%fd96, %fd2, %fd95;
	sub.f64 	%fd97, %fd94, %fd96;
	st.global.f64 	[%rd25+24], %fd97;
	add.s32 	%r117, %r117, 4;
	setp.lt.s32 	%p33, %r117, %r31;
	@%p33 bra 	$L__BB0_35;
$L__BB0_36:
	add.s32 	%r116, %r116, 1;
	setp.ne.s32 	%p34, %r116, %r6;
	@%p34 bra 	$L__BB0_28;
$L__BB0_37:
	bar.sync 	0;
	add.s32 	%r50, %r113, -1;
	setp.gt.s32 	%p35, %r113, 0;
	add.s32 	%r112, %r112, 1;
	mov.u32 	%r113, %r50;
	@%p35 bra 	$L__BB0_19;
$L__BB0_38:
	add.s32 	%r106, %r106, 1;
	setp.ne.s32 	%p36, %r106, %r1;
	@%p36 bra 	$L__BB0_5;
$L__BB0_39:
	ret;

}


// ===== COMPILED SASS (sm_100) =====

	.target	sm_100

	.elftype	@"ET_EXEC"


//--------------------- .note.nv.tkinfo           --------------------------
	.section	.note.nv.tkinfo,"",@"SHT_NOTE"
	.sectionflags	@"SHF_NOTE_NV_TKINFO"
	.tkinfo
        /*0018*/ 	.word	0x00000002
        /*0030*/ 	.string	""
        /*0030*/ 	.string	"ptxas"
        /*0030*/ 	.string	"Cuda compilation tools, release 13.0, V13.0.88"
        /*0030*/ 	.string	"Build cuda_13.0.r13.0/compiler.36424714_0"
        /*0030*/ 	.string	"-arch sm_100 -m 64 "



//--------------------- .note.nv.cuinfo           --------------------------
	.section	.note.nv.cuinfo,"",@"SHT_NOTE"
	.sectionflags	@"SHF_NOTE_NV_CUINFO"
        /*0018*/ 	.short	0x0002
        /*001a*/ 	.short	0x0064
        /*001c*/ 	.short	0x0082
	.zero		2


//--------------------- .nv.info                  --------------------------
	.section	.nv.info,"",@"SHT_CUDA_INFO"
	.align	4


	//----- nvinfo : EIATTR_REGCOUNT
	.align		4
        /*0000*/ 	.byte	0x04, 0x2f
        /*0002*/ 	.short	(.L_1 - .L_0)
	.align		4
.L_0:
        /*0004*/ 	.word	index@(_Z15matrixInversion6Matrixi)
        /*0008*/ 	.word	0x00000022


	//----- nvinfo : EIATTR_FRAME_SIZE
	.align		4
.L_1:
        /*000c*/ 	.byte	0x04, 0x11
        /*000e*/ 	.short	(.L_3 - .L_2)
	.align		4
.L_2:
        /*0010*/ 	.word	index@($__internal_0_$__cuda_sm20_div_rn_f64_full)
        /*0014*/ 	.word	0x00000000


	//----- nvinfo : EIATTR_FRAME_SIZE
	.align		4
.L_3:
        /*0018*/ 	.byte	0x04, 0x11
        /*001a*/ 	.short	(.L_5 - .L_4)
	.align		4
.L_4:
        /*001c*/ 	.word	index@(_Z15matrixInversion6Matrixi)
        /*0020*/ 	.word	0x00000000


	//----- nvinfo : EIATTR_MIN_STACK_SIZE
	.align		4
.L_5:
        /*0024*/ 	.byte	0x04, 0x12
        /*0026*/ 	.short	(.L_7 - .L_6)
	.align		4
.L_6:
        /*0028*/ 	.word	index@(_Z15matrixInversion6Matrixi)
        /*002c*/ 	.word	0x00000000
.L_7:


//--------------------- .nv.compat                --------------------------
	.section	.nv.compat,"",@"SHT_CUDA_COMPAT_INFO"
	.align	4
        /*0000*/ 	.byte	0x02, 0x09, 0x00, 0x00, 0x02, 0x02, 0x01, 0x00, 0x02, 0x05, 0x05, 0x00, 0x03, 0x07, 0x01, 0x01
        /*0010*/ 	.byte	0x02, 0x03, 0x00, 0x00, 0x02, 0x06, 0x01, 0x00, 0x04, 0x0b, 0x08, 0x00, 0x01, 0x00, 0x00, 0x00
        /*0020*/ 	.byte	0x00, 0x00, 0x00, 0x00


//--------------------- .nv.info._Z15matrixInversion6Matrixi --------------------------
	.section	.nv.info._Z15matrixInversion6Matrixi,"",@"SHT_CUDA_INFO"
	.sectionflags	@""
	.align	4


	//----- nvinfo : EIATTR_CUDA_API_VERSION
	.align		4
        /*0000*/ 	.byte	0x04, 0x37
        /*0002*/ 	.short	(.L_9 - .L_8)
.L_8:
        /*0004*/ 	.word	0x00000082


	//----- nvinfo : EIATTR_KPARAM_INFO
	.align		4
.L_9:
        /*0008*/ 	.byte	0x04, 0x17
        /*000a*/ 	.short	(.L_11 - .L_10)
.L_10:
        /*000c*/ 	.word	0x00000000
        /*0010*/ 	.short	0x0001
        /*0012*/ 	.short	0x0010
        /*0014*/ 	.byte	0x00, 0xf0, 0x11, 0x00


	//----- nvinfo : EIATTR_KPARAM_INFO
	.align		4
.L_11:
        /*0018*/ 	.byte	0x04, 0x17
        /*001a*/ 	.short	(.L_13 - .L_12)
.L_12:
        /*001c*/ 	.word	0x00000000
        /*0020*/ 	.short	0x0000
        /*0022*/ 	.short	0x0000
        /*0024*/ 	.byte	0x00, 0xf0, 0x41, 0x00


	//----- nvinfo : EIATTR_SPARSE_MMA_MASK
	.align		4
.L_13:
        /*0028*/ 	.byte	0x03, 0x50
        /*002a*/ 	.short	0x0000


	//----- nvinfo : EIATTR_MAXREG_COUNT
	.align		4
        /*002c*/ 	.byte	0x03, 0x1b
        /*002e*/ 	.short	0x00ff


	//----- nvinfo : EIATTR_NUM_BARRIERS
	.align		4
        /*0030*/ 	.byte	0x02, 0x4c
        /*0032*/ 	.byte	0x01
	.zero		1


	//----- nvinfo : EIATTR_MERCURY_ISA_VERSION
	.align		4
        /*0034*/ 	.byte	0x03, 0x5f
        /*0036*/ 	.short	0x0101


	//----- nvinfo : EIATTR_VRC_CTA_INIT_COUNT
	.align		4
        /*0038*/ 	.byte	0x02, 0x4a
	.zero		1
	.zero		1


	//----- nvinfo : EIATTR_EXIT_INSTR_OFFSETS
	.align		4
        /*003c*/ 	.byte	0x04, 0x1c
        /*003e*/ 	.short	(.L_15 - .L_14)


	//   ....[0]....
.L_14:
        /*0040*/ 	.word	0x000001c0


	//   ....[1]....
        /*0044*/ 	.word	0x000049d0


	//----- nvinfo : EIATTR_CRS_STACK_SIZE
	.align		4
.L_15:
        /*0048*/ 	.byte	0x04, 0x1e
        /*004a*/ 	.short	(.L_17 - .L_16)
.L_16:
        /*004c*/ 	.word	0x00000000


	//----- nvinfo : EIATTR_CBANK_PARAM_SIZE
	.align		4
.L_17:
        /*0050*/ 	.byte	0x03, 0x19
        /*0052*/ 	.short	0x0014


	//----- nvinfo : EIATTR_PARAM_CBANK
	.align		4
        /*0054*/ 	.byte	0x04, 0x0a
        /*0056*/ 	.short	(.L_19 - .L_18)
	.align		4
.L_18:
        /*0058*/ 	.word	index@(.nv.constant0._Z15matrixInversion6Matrixi)
        /*005c*/ 	.short	0x0380
        /*005e*/ 	.short	0x0014


	//----- nvinfo : EIATTR_SW_WAR
	.align		4
.L_19:
        /*0060*/ 	.byte	0x04, 0x36
        /*0062*/ 	.short	(.L_21 - .L_20)
.L_20:
        /*0064*/ 	.word	0x00000008
.L_21:


//--------------------- .nv.callgraph             --------------------------
	.section	.nv.callgraph,"",@"SHT_CUDA_CALLGRAPH"
	.align	4
	.sectionentsize	8
	.align		4
        /*0000*/ 	.word	0x00000000
	.align		4
        /*0004*/ 	.word	0xffffffff
	.align		4
        /*0008*/ 	.word	0x00000000
	.align		4
        /*000c*/ 	.word	0xfffffffe
	.align		4
        /*0010*/ 	.word	0x00000000
	.align		4
        /*0014*/ 	.word	0xfffffffd
	.align		4
        /*0018*/ 	.word	0x00000000
	.align		4
        /*001c*/ 	.word	0xfffffffc


//--------------------- .text._Z15matrixInversion6Matrixi --------------------------
	.section	.text._Z15matrixInversion6Matrixi,"ax",@progbits
	.align	128
        .global         _Z15matrixInversion6Matrixi
        .type           _Z15matrixInversion6Matrixi,@function
        .size           _Z15matrixInversion6Matrixi,(.L_x_90 - _Z15matrixInversion6Matrixi)
        .other          _Z15matrixInversion6Matrixi,@"STO_CUDA_ENTRY STV_DEFAULT"
_Z15matrixInversion6Matrixi:
.text._Z15matrixInversion6Matrixi:
[----:B------:R-:W-:Y:S08]  /*0000*/  LDC R1, c[0x0][0x37c] ;  /* 0x0000df00ff017b82 */ /* 0x000ff00000000800 */
[----:B------:R-:W0:Y:S08]  /*0010*/  LDC R4, c[0x0][0x390] ;  /* 0x0000e400ff047b82 */ /* 0x000e300000000800 */
[----:B------:R-:W1:Y:S01]  /*0020*/  LDC R9, c[0x0][0x380] ;  /* 0x0000e000ff097b82 */ /* 0x000e620000000800 */
[----:B0-----:R-:W-:-:S04]  /*0030*/  IABS R5, R4 ;  /* 0x0000000400057213 */ /* 0x001fc80000000000 */
[----:B------:R-:W0:Y:S08]  /*0040*/  I2F.RP R0, R5 ;  /* 0x0000000500007306 */ /* 0x000e300000209400 */
[----:B0-----:R-:W0:Y:S02]  /*0050*/  MUFU.RCP R0, R0 ;  /* 0x0000000000007308 */ /* 0x001e240000001000 */
[----:B0-----:R-:W-:-:S06]  /*0060*/  VIADD R2, R0, 0xffffffe ;  /* 0x0ffffffe00027836 */ /* 0x001fcc0000000000 */
[----:B------:R0:W2:Y:S02]  /*0070*/  F2I.FTZ.U32.TRUNC.NTZ R3, R2 ;  /* 0x0000000200037305 */ /* 0x0000a4000021f000 */
[----:B0-----:R-:W-:Y:S02]  /*0080*/  IMAD.MOV.U32 R2, RZ, RZ, RZ ;  /* 0x000000ffff027224 */ /* 0x001fe400078e00ff */
[----:B--2---:R-:W-:-:S04]  /*0090*/  IMAD.MOV R6, RZ, RZ, -R3 ;  /* 0x000000ffff067224 */ /* 0x004fc800078e0a03 */
[----:B------:R-:W-:Y:S01]  /*00a0*/  IMAD R7, R6, R5, RZ ;  /* 0x0000000506077224 */ /* 0x000fe200078e02ff */
[----:B-1----:R-:W-:-:S03]  /*00b0*/  IABS R6, R9 ;  /* 0x0000000900067213 */ /* 0x002fc60000000000 */
[----:B------:R-:W-:-:S06]  /*00c0*/  IMAD.HI.U32 R3, R3, R7, R2 ;  /* 0x0000000703037227 */ /* 0x000fcc00078e0002 */
[----:B------:R-:W-:-:S04]  /*00d0*/  IMAD.HI.U32 R3, R3, R6, RZ ;  /* 0x0000000603037227 */ /* 0x000fc800078e00ff */
[----:B------:R-:W-:-:S04]  /*00e0*/  IMAD.MOV R0, RZ, RZ, -R3 ;  /* 0x000000ffff007224 */ /* 0x000fc800078e0a03 */
[----:B------:R-:W-:-:S05]  /*00f0*/  IMAD R0, R5, R0, R6 ;  /* 0x0000000005007224 */ /* 0x000fca00078e0206 */
[----:B------:R-:W-:-:S13]  /*0100*/  ISETP.GT.U32.AND P1, PT, R5, R0, PT ;  /* 0x000000000500720c */ /* 0x000fda0003f24070 */
[-C--:B------:R-:W-:Y:S01]  /*0110*/  @!P1 IADD3 R0, PT, PT, R0, -R5.reuse, RZ ;  /* 0x8000000500009210 */ /* 0x080fe20007ffe0ff */
[----:B------:R-:W-:Y:S01]  /*0120*/  @!P1 VIADD R3, R3, 0x1 ;  /* 0x0000000103039836 */ /* 0x000fe20000000000 */
[C---:B------:R-:W-:Y:S02]  /*0130*/  ISETP.GE.AND P1, PT, R9.reuse, 0x1, PT ;  /* 0x000000010900780c */ /* 0x040fe40003f26270 */
[----:B------:R-:W-:Y:S02]  /*0140*/  ISETP.GE.U32.AND P0, PT, R0, R5, PT ;  /* 0x000000050000720c */ /* 0x000fe40003f06070 */
[----:B------:R-:W0:Y:S01]  /*0150*/  S2R R5, SR_TID.X ;  /* 0x0000000000057919 */ /* 0x000e220000002100 */
[----:B------:R-:W-:-:S04]  /*0160*/  LOP3.LUT R0, R9, R4, RZ, 0x3c, !PT ;  /* 0x0000000409007212 */ /* 0x000fc800078e3cff */
[----:B------:R-:W-:-:S06]  /*0170*/  ISETP.GE.AND P2, PT, R0, RZ, PT ;  /* 0x000000ff0000720c */ /* 0x000fcc0003f46270 */
[----:B------:R-:W-:Y:S01]  /*0180*/  @P0 VIADD R3, R3, 0x1 ;  /* 0x0000000103030836 */ /* 0x000fe20000000000 */
[----:B------:R-:W-:-:S03]  /*0190*/  ISETP.NE.AND P0, PT, R4, RZ, PT ;  /* 0x000000ff0400720c */ /* 0x000fc60003f05270 */
[----:B------:R-:W-:-:S05]  /*01a0*/  IMAD.MOV.U32 R6, RZ, RZ, R3 ;  /* 0x000000ffff067224 */ /* 0x000fca00078e0003 */
[----:B------:R-:W-:Y:S01]  /*01b0*/  @!P2 IADD3 R6, PT, PT, -R6, RZ, RZ ;  /* 0x000000ff0606a210 */ /* 0x000fe20007ffe1ff */
[----:B------:R-:W-:Y:S06]  /*01c0*/  @!P1 EXIT ;  /* 0x000000000000994d */ /* 0x000fec0003800000 */
[----:B------:R-:W-:Y:S01]  /*01d0*/  @!P0 LOP3.LUT R6, RZ, R4, RZ, 0x33, !PT ;  /* 0x00000004ff068212 */ /* 0x000fe200078e33ff */
[----:B------:R-:W1:Y:S01]  /*01e0*/  LDCU UR7, c[0x0][0x384] ;  /* 0x00007080ff0777ac */ /* 0x000e620008000800 */
[----:B------:R-:W2:Y:S03]  /*01f0*/  LDC.64 R10, c[0x0][0x388] ;  /* 0x0000e200ff0a7b82 */ /* 0x000ea60000000a00 */
[----:B------:R-:W-:Y:S01]  /*0200*/  IMAD.MOV R0, RZ, RZ, -R6 ;  /* 0x000000ffff007224 */ /* 0x000fe200078e0a06 */
[----:B------:R-:W3:Y:S01]  /*0210*/  LDCU.64 UR10, c[0x0][0x358] ;  /* 0x00006b00ff0a77ac */ /* 0x000ee20008000a00 */
[----:B------:R-:W-:Y:S02]  /*0220*/  VIADD R2, R6, 0x1 ;  /* 0x0000000106027836 */ /* 0x000fe40000000000 */
[----:B------:R-:W-:-:S05]  /*0230*/  IMAD R0, R4, R0, R9 ;  /* 0x0000000004007224 */ /* 0x000fca00078e0209 */
[CC--:B0-----:R-:W-:Y:S02]  /*0240*/  ISETP.GT.AND P1, PT, R5.reuse, R0.reuse, PT ;  /* 0x000000000500720c */ /* 0x0c1fe40003f24270 */
[----:B------:R-:W-:Y:S01]  /*0250*/  ISETP.GE.AND P0, PT, R5, R0, PT ;  /* 0x000000000500720c */ /* 0x000fe20003f06270 */
[----:B-1----:R-:W-:-:S04]  /*0260*/  UIADD3 UR4, UPT, UPT, UR7, -0x1, URZ ;  /* 0xffffffff07047890 */ /* 0x002fc8000fffe0ff */
[----:B------:R-:W-:-:S06]  /*0270*/  USHF.R.S32.HI UR5, URZ, 0x1f, UR4 ;  /* 0x0000001fff057899 */ /* 0x000fcc0008011404 */
[C---:B------:R-:W-:Y:S01]  /*0280*/  @!P1 IMAD R3, R6.reuse, R5, R5 ;  /* 0x0000000506039224 */ /* 0x040fe200078e0205 */
[----:B------:R-:W-:Y:S01]  /*0290*/  ULEA.HI UR5, UR5, UR4, URZ, 0xb ;  /* 0x0000000405057291 */ /* 0x000fe2000f8f58ff */
[--C-:B------:R-:W-:Y:S01]  /*02a0*/  @P1 IMAD.IADD R5, R5, 0x1, -R0.reuse ;  /* 0x0000000105051824 */ /* 0x100fe200078e0a00 */
[C---:B------:R-:W-:Y:S01]  /*02b0*/  @P0 IADD3 R2, PT, PT, R6.reuse, RZ, RZ ;  /* 0x000000ff06020210 */ /* 0x040fe20007ffe0ff */
[C---:B------:R-:W-:Y:S01]  /*02c0*/  @P1 IMAD R0, R6.reuse, R0, R0 ;  /* 0x0000000006001224 */ /* 0x040fe200078e0200 */
[----:B------:R-:W-:Y:S01]  /*02d0*/  ULOP3.LUT UR5, UR5, 0xfffff800, URZ, 0xc0, !UPT ;  /* 0xfffff80005057892 */ /* 0x000fe2000f8ec0ff */
[----:B------:R-:W-:Y:S02]  /*02e0*/  UMOV UR4, URZ ;  /* 0x000000ff00047c82 */ /* 0x000fe40008000000 */
[----:B------:R-:W-:Y:S01]  /*02f0*/  @P1 IMAD R3, R6, R5, R0 ;  /* 0x0000000506031224 */ /* 0x000fe200078e0200 */
[----:B------:R-:W-:-:S03]  /*0300*/  UIADD3 UR6, UPT, UPT, UR5, 0x800, URZ ;  /* 0x0000080005067890 */ /* 0x000fc6000fffe0ff */
[----:B------:R-:W-:-:S04]  /*0310*/  IMAD R5, R3, UR7, RZ ;  /* 0x0000000703057c24 */ /* 0x000fc8000f8e02ff */
[----:B--23--:R-:W-:-:S07]  /*0320*/  IMAD.WIDE R10, R5, 0x8, R10 ;  /* 0x00000008050a7825 */ /* 0x00cfce00078e020a */
.L_x_83:
[----:B------:R-:W-:Y:S01]  /*0330*/  IMAD.IADD R0, R2, 0x1, R3 ;  /* 0x0000000102007824 */ /* 0x000fe200078e0203 */
[----:B------:R-:W-:Y:S04]  /*0340*/  BSSY.RECONVERGENT B0, `(.L_x_0) ;  /* 0x00002e6000007945 */ /* 0x000fe80003800200 */
[----:B------:R-:W-:-:S04]  /*0350*/  ISETP.LE.AND P1, PT, R0, UR4, PT ;  /* 0x0000000400007c0c */ /* 0x000fc8000bf23270 */
[----:B------:R-:W-:-:S13]  /*0360*/  ISETP.LE.AND P1, PT, R3, UR4, !P1 ;  /* 0x0000000403007c0c */ /* 0x000fda000cf23270 */
[----:B0123-5:R-:W-:Y:S05]  /*0370*/  @!P1 BRA `(.L_x_1) ;  /* 0x0000002c00889947 */ /* 0x02ffea0003800000 */
[----:B------:R-:W0:Y:S01]  /*0380*/  LDCU.64 UR8, c[0x0][0x380] ;  /* 0x00007000ff0877ac */ /* 0x000e220008000a00 */
[----:B------:R-:W-:-:S05]  /*0390*/  IADD3 R0, PT, PT, -R3, UR4, RZ ;  /* 0x0000000403007c10 */ /* 0x000fca000fffe1ff */
[----:B0-----:R-:W-:-:S04]  /*03a0*/  IMAD R0, R0, UR9, RZ ;  /* 0x0000000900007c24 */ /* 0x001fc8000f8e02ff */
[----:B------:R-:W-:-:S04]  /*03b0*/  VIADD R9, R0, UR4 ;  /* 0x0000000400097c36 */ /* 0x000fc80008000000 */
[----:B------:R-:W-:-:S06]  /*03c0*/  IMAD.WIDE R8, R9, 0x8, R10 ;  /* 0x0000000809087825 */ /* 0x000fcc00078e020a */
[----:B------:R-:W5:Y:S01]  /*03d0*/  LDG.E.64 R8, desc[UR10][R8.64] ;  /* 0x0000000a08087981 */ /* 0x000f62000c1e1b00 */
[----:B------:R-:W-:Y:S01]  /*03e0*/  UISETP.GE.U32.AND UP0, UPT, UR8, 0x8, UPT ;  /* 0x000000080800788c */ /* 0x000fe2000bf06070 */
[----:B------:R-:W-:-:S08]  /*03f0*/  IMAD.MOV.U32 R25, RZ, RZ, RZ ;  /* 0x000000ffff197224 */ /* 0x000fd000078e00ff */
[----:B------:R-:W-:Y:S05]  /*0400*/  BRA.U !UP0, `(.L_x_2) ;  /* 0x0000001508f07547 */ /* 0x000fea000b800000 */
[----:B------:R-:W0:Y:S01]  /*0410*/  LDC R4, c[0x0][0x380] ;  /* 0x0000e000ff047b82 */ /* 0x000e220000000800 */
[----:B------:R-:W-:Y:S01]  /*0420*/  IMAD.MOV.U32 R26, RZ, RZ, R0 ;  /* 0x000000ffff1a7224 */ /* 0x000fe200078e0000 */
[----:B0-----:R-:W-:-:S04]  /*0430*/  SHF.L.U32 R4, R4, 0x1, RZ ;  /* 0x0000000104047819 */ /* 0x001fc800000006ff */
[----:B------:R-:W-:-:S05]  /*0440*/  LOP3.LUT R25, R4, 0xfffffff0, RZ, 0xc0, !PT ;  /* 0xfffffff004197812 */ /* 0x000fca00078ec0ff */
[----:B------:R-:W-:-:S07]  /*0450*/  IMAD.MOV R27, RZ, RZ, -R25 ;  /* 0x000000ffff1b7224 */ /* 0x000fce00078e0a19 */
.L_x_35:
[----:B0-----:R-:W-:-:S05]  /*0460*/  IADD3 R22, P0, PT, R10, 0x40, RZ ;  /* 0x000000400a167810 */ /* 0x001fca0007f1e0ff */
[----:B------:R-:W-:Y:S02]  /*0470*/  IMAD.X R23, RZ, RZ, R11, P0 ;  /* 0x000000ffff177224 */ /* 0x000fe400000e060b */
[----:B------:R-:W-:-:S05]  /*0480*/  IMAD.WIDE R22, R26, 0x8, R22 ;  /* 0x000000081a167825 */ /* 0x000fca00078e0216 */
[----:B------:R-:W2:Y:S01]  /*0490*/  LDG.E.64 R12, desc[UR10][R22.64+-0x40] ;  /* 0xffffc00a160c7981 */ /* 0x000ea2000c1e1b00 */
[----:B-----5:R-:W0:Y:S01]  /*04a0*/  MUFU.RCP64H R5, R9 ;  /* 0x0000000900057308 */ /* 0x020e220000001800 */
[----:B------:R-:W-:Y:S02]  /*04b0*/  HFMA2 R4, -RZ, RZ, 0, 5.9604644775390625e-08 ;  /* 0x00000001ff047431 */ /* 0x000fe400000001ff */
[----:B------:R-:W-:Y:S01]  /*04c0*/  VIADD R27, R27, 0x10 ;  /* 0x000000101b1b7836 */ /* 0x000fe20000000000 */
[----:B------:R-:W-:Y:S04]  /*04d0*/  BSSY.RECONVERGENT B2, `(.L_x_3) ;  /* 0x0000014000027945 */ /* 0x000fe80003800200 */
[----:B------:R-:W-:Y:S01]  /*04e0*/  ISETP.NE.AND P2, PT, R27, RZ, PT ;  /* 0x000000ff1b00720c */ /* 0x000fe20003f45270 */
[----:B0-----:R-:W-:-:S08]  /*04f0*/  DFMA R6, -R8, R4, 1 ;  /* 0x3ff000000806742b */ /* 0x001fd00000000104 */
[----:B------:R-:W-:-:S08]  /*0500*/  DFMA R6, R6, R6, R6 ;  /* 0x000000060606722b */ /* 0x000fd00000000006 */
[----:B------:R-:W-:-:S08]  /*0510*/  DFMA R6, R4, R6, R4 ;  /* 0x000000060406722b */ /* 0x000fd00000000004 */
[----:B------:R-:W-:-:S08]  /*0520*/  DFMA R4, -R8, R6, 1 ;  /* 0x3ff000000804742b */ /* 0x000fd00000000106 */
[----:B------:R-:W-:-:S08]  /*0530*/  DFMA R4, R6, R4, R6 ;  /* 0x000000040604722b */ /* 0x000fd00000000006 */
[----:B--2---:R-:W-:Y:S01]  /*0540*/  DMUL R6, R12, R4 ;  /* 0x000000040c067228 */ /* 0x004fe20000000000 */
[----:B------:R-:W-:-:S07]  /*0550*/  FSETP.GEU.AND P3, PT, |R13|, 6.5827683646048100446e-37, PT ;  /* 0x036000000d00780b */ /* 0x000fce0003f6e200 */
[----:B------:R-:W-:-:S08]  /*0560*/  DFMA R14, -R8, R6, R12 ;  /* 0x00000006080e722b */ /* 0x000fd0000000010c */
[----:B------:R-:W-:-:S10]  /*0570*/  DFMA R4, R4, R14, R6 ;  /* 0x0000000e0404722b */ /* 0x000fd40000000006 */
[----:B------:R-:W-:-:S05]  /*0580*/  FFMA R6, RZ, R9, R5 ;  /* 0x00000009ff067223 */ /* 0x000fca0000000005 */
[----:B------:R-:W-:-:S13]  /*0590*/  FSETP.GT.AND P0, PT, |R6|, 1.469367938527859385e-39, PT ;  /* 0x001000000600780b */ /* 0x000fda0003f04200 */
[----:B------:R-:W-:Y:S05]  /*05a0*/  @P0 BRA P3, `(.L_x_4) ;  /* 0x0000000000180947 */ /* 0x000fea0001800000 */
[----:B------:R-:W-:Y:S01]  /*05b0*/  IMAD.MOV.U32 R16, RZ, RZ, R8 ;  /* 0x000000ffff107224 */ /* 0x000fe200078e0008 */
[----:B------:R-:W-:Y:S01]  /*05c0*/  MOV R4, 0x5f0 ;  /* 0x000005f000047802 */ /* 0x000fe20000000f00 */
[----:B------:R-:W-:-:S07]  /*05d0*/  IMAD.MOV.U32 R17, RZ, RZ, R9 ;  /* 0x000000ffff117224 */ /* 0x000fce00078e0009 */
[----:B------:R-:W-:Y:S05]  /*05e0*/  CALL.REL.NOINC `($__internal_0_$__cuda_sm20_div_rn_f64_full) ;  /* 0x0000004000fc7944 */ /* 0x000fea0003c00000 */
[----:B------:R-:W-:Y:S01]  /*05f0*/  MOV R4, R6 ;  /* 0x0000000600047202 */ /* 0x000fe20000000f00 */
[----:B------:R-:W-:-:S07]  /*0600*/  IMAD.MOV.U32 R5, RZ, RZ, R7 ;  /* 0x000000ffff057224 */ /* 0x000fce00078e0007 */
.L_x_4:
[----:B------:R-:W-:Y:S05]  /*0610*/  BSYNC.RECONVERGENT B2 ;  /* 0x0000000000027941 */ /* 0x000fea0003800200 */
.L_x_3:
[----:B------:R-:W2:Y:S01]  /*0620*/  LDG.E.64 R12, desc[UR10][R22.64+-0x38] ;  /* 0xffffc80a160c7981 */ /* 0x000ea2000c1e1b00 */
[----:B------:R-:W0:Y:S01]  /*0630*/  MUFU.RCP64H R7, R9 ;  /* 0x0000000900077308 */ /* 0x000e220000001800 */
[----:B------:R-:W-:Y:S01]  /*0640*/  IMAD.MOV.U32 R6, RZ, RZ, 0x1 ;  /* 0x00000001ff067424 */ /* 0x000fe200078e00ff */
[----:B------:R-:W-:Y:S01]  /*0650*/  BSSY.RECONVERGENT B2, `(.L_x_5) ;  /* 0x0000012000027945 */ /* 0x000fe20003800200 */
[----:B------:R1:W-:Y:S04]  /*0660*/  STG.E.64 desc[UR10][R22.64+-0x40], R4 ;  /* 0xffffc00416007986 */ /* 0x0003e8000c101b0a */
        /* <DEDUP_REMOVED lines=11> */
[----:B-1----:R-:W-:Y:S05]  /*0720*/  @P0 BRA P3, `(.L_x_6) ;  /* 0x0000000000100947 */ /* 0x002fea0001800000 */
[----:B------:R-:W-:Y:S01]  /*0730*/  IMAD.MOV.U32 R16, RZ, RZ, R8 ;  /* 0x000000ffff107224 */ /* 0x000fe200078e0008 */
[----:B------:R-:W-:Y:S02]  /*0740*/  MOV R17, R9 ;  /* 0x0000000900117202 */ /* 0x000fe40000000f00 */
[----:B------:R-:W-:-:S07]  /*0750*/  MOV R4, 0x770 ;  /* 0x0000077000047802 */ /* 0x000fce0000000f00 */
[----:B------:R-:W-:Y:S05]  /*0760*/  CALL.REL.NOINC `($__internal_0_$__cuda_sm20_div_rn_f64_full) ;  /* 0x00000040009c7944 */ /* 0x000fea0003c00000 */
.L_x_6:
[----:B------:R-:W-:Y:S05]  /*0770*/  BSYNC.RECONVERGENT B2 ;  /* 0x0000000000027941 */ /* 0x000fea0003800200 */
.L_x_5:
        /* <DEDUP_REMOVED lines=18> */
[----:B------:R-:W-:Y:S01]  /*08a0*/  MOV R4, 0x8d0 ;  /* 0x000008d000047802 */ /* 0x000fe20000000f00 */
[----:B------:R-:W-:-:S07]  /*08b0*/  IMAD.MOV.U32 R17, RZ, RZ, R9 ;  /* 0x000000ffff117224 */ /* 0x000fce00078e0009 */
[----:B------:R-:W-:Y:S05]  /*08c0*/  CALL.REL.NOINC `($__internal_0_$__cuda_sm20_div_rn_f64_full) ;  /* 0x0000004000447944 */ /* 0x000fea0003c00000 */
[----:B------:R-:W-:Y:S01]  /*08d0*/  MOV R4, R6 ;  /* 0x0000000600047202 */ /* 0x000fe20000000f00 */
[----:B------:R-:W-:-:S07]  /*08e0*/  IMAD.MOV.U32 R5, RZ, RZ, R7 ;  /* 0x000000ffff057224 */ /* 0x000fce00078e0007 */
.L_x_8:
[----:B------:R-:W-:Y:S05]  /*08f0*/  BSYNC.RECONVERGENT B2 ;  /* 0x0000000000027941 */ /* 0x000fea0003800200 */
.L_x_7:
        /* <DEDUP_REMOVED lines=21> */
.L_x_10:
[----:B------:R-:W-:Y:S05]  /*0a50*/  BSYNC.RECONVERGENT B2 ;  /* 0x0000000000027941 */ /* 0x000fea0003800200 */
.L_x_9:
        /* <DEDUP_REMOVED lines=23> */
.L_x_12:
[----:B------:R-:W-:Y:S05]  /*0bd0*/  BSYNC.RECONVERGENT B2 ;  /* 0x0000000000027941 */ /* 0x000fea0003800200 */
.L_x_11:
        /* <DEDUP_REMOVED lines=21> */
.L_x_14:
[----:B------:R-:W-:Y:S05]  /*0d30*/  BSYNC.RECONVERGENT B2 ;  /* 0x0000000000027941 */ /* 0x000fea0003800200 */
.L_x_13:
        /* <DEDUP_REMOVED lines=23> */
.L_x_16:
[----:B------:R-:W-:Y:S05]  /*0eb0*/  BSYNC.RECONVERGENT B2 ;  /* 0x0000000000027941 */ /* 0x000fea0003800200 */
.L_x_15:
        /* <DEDUP_REMOVED lines=21> */
.L_x_18:
[----:B------:R-:W-:Y:S05]  /*1010*/  BSYNC.RECONVERGENT B2 ;  /* 0x0000000000027941 */ /* 0x000fea0003800200 */
.L_x_17:
        /* <DEDUP_REMOVED lines=23> */
.L_x_20:
[----:B------:R-:W-:Y:S05]  /*1190*/  BSYNC.RECONVERGENT B2 ;  /* 0x0000000000027941 */ /* 0x000fea0003800200 */
.L_x_19:
        /* <DEDUP_REMOVED lines=21> */
.L_x_22:
[----:B------:R-:W-:Y:S05]  /*12f0*/  BSYNC.RECONVERGENT B2 ;  /* 0x0000000000027941 */ /* 0x000fea0003800200 */
.L_x_21:
        /* <DEDUP_REMOVED lines=23> */
.L_x_24:
[----:B------:R-:W-:Y:S05]  /*1470*/  BSYNC.RECONVERGENT B2 ;  /* 0x0000000000027941 */ /* 0x000fea0003800200 */
.L_x_23:
        /* <DEDUP_REMOVED lines=21> */
.L_x_26:
[----:B------:R-:W-:Y:S05]  /*15d0*/  BSYNC.RECONVERGENT B2 ;  /* 0x0000000000027941 */ /* 0x000fea0003800200 */
.L_x_25:
        /* <DEDUP_REMOVED lines=23> */
.L_x_28:
[----:B------:R-:W-:Y:S05]  /*1750*/  BSYNC.RECONVERGENT B2 ;  /* 0x0000000000027941 */ /* 0x000fea0003800200 */
.L_x_27:
        /* <DEDUP_REMOVED lines=21> */
.L_x_30:
[----:B------:R-:W-:Y:S05]  /*18b0*/  BSYNC.RECONVERGENT B2 ;  /* 0x0000000000027941 */ /* 0x000fea0003800200 */
.L_x_29:
        /* <DEDUP_REMOVED lines=23> */
.L_x_32:
[----:B------:R-:W-:Y:S05]  /*1a30*/  BSYNC.RECONVERGENT B2 ;  /* 0x0000000000027941 */ /* 0x000fea0003800200 */
.L_x_31:
        /* <DEDUP_REMOVED lines=21> */
.L_x_34:
[----:B------:R-:W-:Y:S05]  /*1b90*/  BSYNC.RECONVERGENT B2 ;  /* 0x0000000000027941 */ /* 0x000fea0003800200 */
.L_x_33:
[----:B------:R0:W-:Y:S01]  /*1ba0*/  STG.E.64 desc[UR10][R22.64+0x38], R6 ;  /* 0x0000380616007986 */ /* 0x0001e2000c101b0a */
[----:B------:R-:W-:Y:S01]  /*1bb0*/  VIADD R26, R26, 0x10 ;  /* 0x000000101a1a7836 */ /* 0x000fe20000000000 */
[----:B------:R-:W-:Y:S06]  /*1bc0*/  @P2 BRA `(.L_x_35) ;  /* 0xffffffe800242947 */ /* 0x000fec000383ffff */
.L_x_2:
[----:B------:R-:W1:Y:S02]  /*1bd0*/  LDC R26, c[0x0][0x380] ;  /* 0x0000e000ff1a7b82 */ /* 0x000e640000000800 */
[----:B-1----:R-:W-:-:S13]  /*1be0*/  LOP3.LUT P0, RZ, R26, 0x7, RZ, 0xc0, !PT ;  /* 0x000000071aff7812 */ /* 0x002fda000780c0ff */
[----:B------:R-:W-:Y:S05]  /*1bf0*/  @!P0 BRA `(.L_x_1) ;  /* 0x0000001400688947 */ /* 0x000fea0003800000 */
[----:B------:R-:W-:-:S05]  /*1c00*/  IMAD.SHL.U32 R26, R26, 0x2, RZ ;  /* 0x000000021a1a7824 */ /* 0x000fca00078e00ff */
[----:B------:R-:W-:-:S05]  /*1c10*/  LOP3.LUT R4, R26, 0xe, RZ, 0xc0, !PT ;  /* 0x0000000e1a047812 */ /* 0x000fca00078ec0ff */
[----:B------:R-:W-:-:S05]  /*1c20*/  VIADD R4, R4, 0xffffffff ;  /* 0xffffffff04047836 */ /* 0x000fca0000000000 */
[----:B------:R-:W-:-:S13]  /*1c30*/  ISETP.GE.U32.AND P0, PT, R4, 0x7, PT ;  /* 0x000000070400780c */ /* 0x000fda0003f06070 */
[----:B------:R-:W-:Y:S05]  /*1c40*/  @!P0 BRA `(.L_x_36) ;  /* 0x0000000800ec8947 */ /* 0x000fea0003800000 */
[----:B0-----:R-:W-:-:S05]  /*1c50*/  IADD3 R23, PT, PT, R0, R25, RZ ;  /* 0x0000001900177210 */ /* 0x001fca0007ffe0ff */
[----:B------:R-:W-:-:S05]  /*1c60*/  IMAD.WIDE R22, R23, 0x8, R10 ;  /* 0x0000000817167825 */ /* 0x000fca00078e020a */
[----:B------:R-:W2:Y:S01]  /*1c70*/  LDG.E.64 R12, desc[UR10][R22.64] ;  /* 0x0000000a160c7981 */ /* 0x000ea2000c1e1b00 */
[----:B-----5:R-:W0:Y:S01]  /*1c80*/  MUFU.RCP64H R5, R9 ;  /* 0x0000000900057308 */ /* 0x020e220000001800 */
[----:B------:R-:W-:Y:S01]  /*1c90*/  IMAD.MOV.U32 R4, RZ, RZ, 0x1 ;  /* 0x00000001ff047424 */ /* 0x000fe200078e00ff */
[----:B------:R-:W-:Y:S05]  /*1ca0*/  BSSY.RECONVERGENT B2, `(.L_x_37) ;  /* 0x0000011000027945 */ /* 0x000fea0003800200 */
        /* <DEDUP_REMOVED lines=16> */
.L_x_38:
[----:B------:R-:W-:Y:S05]  /*1db0*/  BSYNC.RECONVERGENT B2 ;  /* 0x0000000000027941 */ /* 0x000fea0003800200 */
.L_x_37:
[----:B------:R-:W2:Y:S01]  /*1dc0*/  LDG.E.64 R12, desc[UR10][R22.64+0x8] ;  /* 0x0000080a160c7981 */ /* 0x000ea2000c1e1b00 */
[----:B------:R-:W0:Y:S01]  /*1dd0*/  MUFU.RCP64H R5, R9 ;  /* 0x0000000900057308 */ /* 0x000e220000001800 */
[----:B------:R-:W-:Y:S01]  /*1de0*/  MOV R4, 0x1 ;  /* 0x0000000100047802 */ /* 0x000fe20000000f00 */
        /* <DEDUP_REMOVED lines=18> */
[----:B------:R-:W-:Y:S01]  /*1f10*/  IMAD.MOV.U32 R4, RZ, RZ, R6 ;  /* 0x000000ffff047224 */ /* 0x000fe200078e0006 */
[----:B------:R-:W-:-:S07]  /*1f20*/  MOV R5, R7 ;  /* 0x0000000700057202 */ /* 0x000fce0000000f00 */
.L_x_40:
[----:B------:R-:W-:Y:S05]  /*1f30*/  BSYNC.RECONVERGENT B2 ;  /* 0x0000000000027941 */ /* 0x000fea0003800200 */
.L_x_39:
        /* <DEDUP_REMOVED lines=21> */
.L_x_42:
[----:B------:R-:W-:Y:S05]  /*2090*/  BSYNC.RECONVERGENT B2 ;  /* 0x0000000000027941 */ /* 0x000fea0003800200 */
.L_x_41:
        /* <DEDUP_REMOVED lines=23> */
.L_x_44:
[----:B------:R-:W-:Y:S05]  /*2210*/  BSYNC.RECONVERGENT B2 ;  /* 0x0000000000027941 */ /* 0x000fea0003800200 */
.L_x_43:
        /* <DEDUP_REMOVED lines=21> */
.L_x_46:
[----:B------:R-:W-:Y:S05]  /*2370*/  BSYNC.RECONVERGENT B2 ;  /* 0x0000000000027941 */ /* 0x000fea0003800200 */
.L_x_45:
        /* <DEDUP_REMOVED lines=23> */
.L_x_48:
[----:B------:R-:W-:Y:S05]  /*24f0*/  BSYNC.RECONVERGENT B2 ;  /* 0x0000000000027941 */ /* 0x000fea0003800200 */
.L_x_47:
        /* <DEDUP_REMOVED lines=21> */
.L_x_50:
[----:B------:R-:W-:Y:S05]  /*2650*/  BSYNC.RECONVERGENT B2 ;  /* 0x0000000000027941 */ /* 0x000fea0003800200 */
.L_x_49:
        /* <DEDUP_REMOVED lines=23> */
.L_x_52:
[----:B------:R-:W-:Y:S05]  /*27d0*/  BSYNC.RECONVERGENT B2 ;  /* 0x0000000000027941 */ /* 0x000fea0003800200 */
.L_x_51:
[----:B------:R1:W-:Y:S01]  /*27e0*/  STG.E.64 desc[UR10][R22.64+0x38], R4 ;  /* 0x0000380416007986 */ /* 0x0003e2000c101b0a */
[----:B------:R-:W-:-:S07]  /*27f0*/  VIADD R25, R25, 0x8 ;  /* 0x0000000819197836 */ /* 0x000fce0000000000 */
.L_x_36:
[----:B------:R-:W2:Y:S02]  /*2800*/  LDCU UR5, c[0x0][0x380] ;  /* 0x00007000ff0577ac */ /* 0x000ea40008000800 */
[----:B--2---:R-:W-:-:S09]  /*2810*/  ULOP3.LUT UP0, URZ, UR5, 0x3, URZ, 0xc0, !UPT ;  /* 0x0000000305ff7892 */ /* 0x004fd2000f80c0ff */
[----:B------:R-:W-:Y:S05]  /*2820*/  BRA.U !UP0, `(.L_x_1) ;  /* 0x00000009085c7547 */ /* 0x000fea000b800000 */
[----:B------:R-:W-:-:S05]  /*2830*/  LOP3.LUT R26, R26, 0x6, RZ, 0xc0, !PT ;  /* 0x000000061a1a7812 */ /* 0x000fca00078ec0ff */
[----:B------:R-:W-:-:S05]  /*2840*/  VIADD R26, R26, 0xffffffff ;  /* 0xffffffff1a1a7836 */ /* 0x000fca0000000000 */
[----:B------:R-:W-:-:S13]  /*2850*/  ISETP.GE.U32.AND P0, PT, R26, 0x3, PT ;  /* 0x000000031a00780c */ /* 0x000fda0003f06070 */
[----:B------:R-:W-:Y:S05]  /*2860*/  @!P0 BRA `(.L_x_53) ;  /* 0x00000004007c8947 */ /* 0x000fea0003800000 */
[----:B01----:R-:W-:-:S04]  /*2870*/  IMAD.IADD R23, R0, 0x1, R25 ;  /* 0x0000000100177824 */ /* 0x003fc800078e0219 */
[----:B------:R-:W-:-:S05]  /*2880*/  IMAD.WIDE R22, R23, 0x8, R10 ;  /* 0x0000000817167825 */ /* 0x000fca00078e020a */
[----:B------:R-:W2:Y:S01]  /*2890*/  LDG.E.64 R12, desc[UR10][R22.64] ;  /* 0x0000000a160c7981 */ /* 0x000ea2000c1e1b00 */
[----:B-----5:R-:W0:Y:S01]  /*28a0*/  MUFU.RCP64H R5, R9 ;  /* 0x0000000900057308 */ /* 0x020e220000001800 */
[----:B------:R-:W-:Y:S01]  /*28b0*/  HFMA2 R4, -RZ, RZ, 0, 5.9604644775390625e-08 ;  /* 0x00000001ff047431 */ /* 0x000fe200000001ff */
        /* <DEDUP_REMOVED lines=17> */
[----:B------:R-:W-:Y:S01]  /*29d0*/  IMAD.MOV.U32 R4, RZ, RZ, R6 ;  /* 0x000000ffff047224 */ /* 0x000fe200078e0006 */
[----:B------:R-:W-:-:S07]  /*29e0*/  MOV R5, R7 ;  /* 0x0000000700057202 */ /* 0x000fce0000000f00 */
.L_x_55:
[----:B------:R-:W-:Y:S05]  /*29f0*/  BSYNC.RECONVERGENT B2 ;  /* 0x0000000000027941 */ /* 0x000fea0003800200 */
.L_x_54:
        /* <DEDUP_REMOVED lines=21> */
.L_x_57:
[----:B------:R-:W-:Y:S05]  /*2b50*/  BSYNC.RECONVERGENT B2 ;  /* 0x0000000000027941 */ /* 0x000fea0003800200 */
.L_x_56:
        /* <DEDUP_REMOVED lines=23> */
.L_x_59:
[----:B------:R-:W-:Y:S05]  /*2cd0*/  BSYNC.RECONVERGENT B2 ;  /* 0x0000000000027941 */ /* 0x000fea0003800200 */
.L_x_58:
        /* <DEDUP_REMOVED lines=21> */
.L_x_61:
[----:B------:R-:W-:Y:S05]  /*2e30*/  BSYNC.RECONVERGENT B2 ;  /* 0x0000000000027941 */ /* 0x000fea0003800200 */
.L_x_60:
[----:B------:R2:W-:Y:S01]  /*2e40*/  STG.E.64 desc[UR10][R22.64+0x18], R6 ;  /* 0x0000180616007986 */ /* 0x0005e2000c101b0a */
[----:B------:R-:W-:-:S07]  /*2e50*/  IADD3 R25, PT, PT, R25, 0x4, RZ ;  /* 0x0000000419197810 */ /* 0x000fce0007ffe0ff */
.L_x_53:
[----:B------:R-:W3:Y:S02]  /*2e60*/  LDCU UR5, c[0x0][0x380] ;  /* 0x00007000ff0577ac */ /* 0x000ee40008000800 */
[----:B---3--:R-:W-:-:S04]  /*2e70*/  ULOP3.LUT UR5, UR5, 0x1, URZ, 0xc0, !UPT ;  /* 0x0000000105057892 */ /* 0x008fc8000f8ec0ff */
[----:B------:R-:W-:-:S09]  /*2e80*/  UISETP.NE.U32.AND UP0, UPT, UR5, 0x1, UPT ;  /* 0x000000010500788c */ /* 0x000fd2000bf05070 */
[----:B------:R-:W-:Y:S05]  /*2e90*/  BRA.U UP0, `(.L_x_1) ;  /* 0x0000000100c07547 */ /* 0x000fea000b800000 */
[----:B012---:R-:W-:-:S04]  /*2ea0*/  IMAD.IADD R23, R0, 0x1, R25 ;  /* 0x0000000100177824 */ /* 0x007fc800078e0219 */
        /* <DEDUP_REMOVED lines=18> */
[----:B------:R-:W-:Y:S02]  /*2fd0*/  MOV R17, R9 ;  /* 0x0000000900117202 */ /* 0x000fe40000000f00 */
[----:B------:R-:W-:-:S07]  /*2fe0*/  MOV R4, 0x3000 ;  /* 0x0000300000047802 */ /* 0x000fce0000000f00 */
[----:B------:R-:W-:Y:S05]  /*2ff0*/  CALL.REL.NOINC `($__internal_0_$__cuda_sm20_div_rn_f64_full) ;  /* 0x0000001800787944 */ /* 0x000fea0003c00000 */
[----:B------:R-:W-:Y:S02]  /*3000*/  IMAD.MOV.U32 R4, RZ, RZ, R6 ;  /* 0x000000ffff047224 */ /* 0x000fe400078e0006 */
[----:B------:R-:W-:-:S07]  /*3010*/  IMAD.MOV.U32 R5, RZ, RZ, R7 ;  /* 0x000000ffff057224 */ /* 0x000fce00078e0007 */
.L_x_63:
[----:B------:R-:W-:Y:S05]  /*3020*/  BSYNC.RECONVERGENT B2 ;  /* 0x0000000000027941 */ /* 0x000fea0003800200 */
.L_x_62:
        /* <DEDUP_REMOVED lines=17> */
[----:B------:R-:W-:Y:S01]  /*3140*/  MOV R17, R9 ;  /* 0x0000000900117202 */ /* 0x000fe20000000f00 */
[----:B------:R-:W-:Y:S01]  /*3150*/  IMAD.MOV.U32 R16, RZ, RZ, R8 ;  /* 0x000000ffff107224 */ /* 0x000fe200078e0008 */
[----:B------:R-:W-:-:S07]  /*3160*/  MOV R4, 0x3180 ;  /* 0x0000318000047802 */ /* 0x000fce0000000f00 */
[----:B------:R-:W-:Y:S05]  /*3170*/  CALL.REL.NOINC `($__internal_0_$__cuda_sm20_div_rn_f64_full) ;  /* 0x0000001800187944 */ /* 0x000fea0003c00000 */
.L_x_65:
[----:B------:R-:W-:Y:S05]  /*3180*/  BSYNC.RECONVERGENT B2 ;  /* 0x0000000000027941 */ /* 0x000fea0003800200 */
.L_x_64:
[----:B------:R3:W-:Y:S02]  /*3190*/  STG.E.64 desc[UR10][R22.64+0x8], R6 ;  /* 0x0000080616007986 */ /* 0x0007e4000c101b0a */
.L_x_1:
[----:B------:R-:W-:Y:S05]  /*31a0*/  BSYNC.RECONVERGENT B0 ;  /* 0x0000000000007941 */ /* 0x000fea0003800200 */
.L_x_0:
[----:B------:R-:W4:Y:S02]  /*31b0*/  LDCU UR5, c[0x0][0x384] ;  /* 0x00007080ff0577ac */ /* 0x000f240008000800 */
[----:B----4-:R-:W-:-:S09]  /*31c0*/  UISETP.GE.AND UP0, UPT, UR5, -0x7fe, UPT ;  /* 0xfffff8020500788c */ /* 0x010fd2000bf06270 */
[----:B------:R-:W-:Y:S05]  /*31d0*/  BRA.U !UP0, `(.L_x_66) ;  /* 0x0000001508ec7547 */ /* 0x000fea000b800000 */
[----:B------:R-:W4:Y:S01]  /*31e0*/  LDC R0, c[0x0][0x384] ;  /* 0x0000e100ff007b82 */ /* 0x000f220000000800 */
[----:B------:R-:W-:Y:S01]  /*31f0*/  IADD3 R24, PT, PT, -R3, UR4, RZ ;  /* 0x0000000403187c10 */ /* 0x000fe2000fffe1ff */
[----:B------:R-:W-:Y:S01]  /*3200*/  UMOV UR5, URZ ;  /* 0x000000ff00057c82 */ /* 0x000fe20008000000 */
[----:B----4-:R-:W-:-:S05]  /*3210*/  VIADD R0, R0, 0xffffffff ;  /* 0xffffffff00007836 */ /* 0x010fca0000000000 */
[----:B-1----:R-:W-:-:S04]  /*3220*/  SHF.R.S32.HI R5, RZ, 0x1f, R0 ;  /* 0x0000001fff057819 */ /* 0x002fc80000011400 */
[----:B------:R-:W-:-:S04]  /*3230*/  LEA.HI R5, R5, R0, RZ, 0xb ;  /* 0x0000000005057211 */ /* 0x000fc800078f58ff */
[----:B------:R-:W-:-:S05]  /*3240*/  SHF.R.S32.HI R25, RZ, 0xb, R5 ;  /* 0x0000000bff197819 */ /* 0x000fca0000011405 */
[----:B0-23--:R-:W-:-:S07]  /*3250*/  IMAD.MOV.U32 R23, RZ, RZ, R25 ;  /* 0x000000ffff177224 */ /* 0x00dfce00078e0019 */
.L_x_82:
[----:B0-----:R-:W0:Y:S01]  /*3260*/  LDC R0, c[0x0][0x384] ;  /* 0x0000e100ff007b82 */ /* 0x001e220000000800 */
[C---:B------:R-:W-:Y:S01]  /*3270*/  SHF.L.U32 R22, R23.reuse, 0xb, RZ ;  /* 0x0000000b17167819 */ /* 0x040fe200000006ff */
[----:B------:R-:W-:Y:S01]  /*3280*/  UIMAD UR7, UR5, -0x800, UR6 ;  /* 0xfffff800050778a4 */ /* 0x000fe2000f8e0206 */
[----:B------:R-:W-:Y:S01]  /*3290*/  BSSY.RECONVERGENT B0, `(.L_x_67) ;  /* 0x0000090000007945 */ /* 0x000fe20003800200 */
[C---:B------:R-:W-:Y:S01]  /*32a0*/  ISETP.GT.AND P2, PT, R23.reuse, RZ, PT ;  /* 0x000000ff1700720c */ /* 0x040fe20003f44270 */
[----:B------:R-:W-:Y:S01]  /*32b0*/  VIADD R23, R23, 0xffffffff ;  /* 0xffffffff17177836 */ /* 0x000fe20000000000 */
[----:B0-----:R-:W-:Y:S02]  /*32c0*/  VIADDMNMX R7, R22, 0x800, R0, PT ;  /* 0x0000080016077846 */ /* 0x001fe40003800100 */
[----:B------:R-:W-:Y:S02]  /*32d0*/  VIMNMX R6, PT, PT, R0, UR7, PT ;  /* 0x0000000700067c48 */ /* 0x000fe4000bfe0100 */
[----:B------:R-:W-:-:S13]  /*32e0*/  ISETP.GE.OR P0, PT, R22, R7, !P1 ;  /* 0x000000071600720c */ /* 0x000fda0004f06670 */
[----:B-123--:R-:W-:Y:S05]  /*32f0*/  @P0 BRA `(.L_x_68) ;  /* 0x0000000800240947 */ /* 0x00efea0003800000 */
[----:B------:R-:W-:Y:S01]  /*3300*/  LOP3.LUT P0, R12, R6, 0x3, RZ, 0xc0, !PT ;  /* 0x00000003060c7812 */ /* 0x000fe2000780c0ff */
[----:B------:R-:W-:Y:S01]  /*3310*/  VIADD R5, R25, -UR5 ;  /* 0x8000000519057c36 */ /* 0x000fe20008000000 */
[----:B------:R-:W-:-:S03]  /*3320*/  MOV R20, R22 ;  /* 0x0000001600147202 */ /* 0x000fc60000000f00 */
[----:B------:R-:W-:-:S05]  /*3330*/  IMAD R5, R5, 0x800, -R6 ;  /* 0x0000080005057824 */ /* 0x000fca00078e0a06 */
[----:B------:R-:W-:-:S03]  /*3340*/  ISETP.GT.U32.AND P3, PT, R5, -0x4, PT ;  /* 0xfffffffc0500780c */ /* 0x000fc60003f64070 */
[----:B------:R-:W-:Y:S10]  /*3350*/  @!P0 BRA `(.L_x_69) ;  /* 0x0000000000448947 */ /* 0x000ff40003800000 */
[----:B------:R-:W-:-:S04]  /*3360*/  IMAD R5, R24, R0, R22 ;  /* 0x0000000018057224 */ /* 0x000fc800078e0216 */
[----:B------:R-:W-:-:S05]  /*3370*/  IMAD.WIDE R4, R5, 0x8, R10 ;  /* 0x0000000805047825 */ /* 0x000fca00078e020a */
[----:B-----5:R-:W2:Y:S01]  /*3380*/  LDG.E.64 R8, desc[UR10][R4.64] ;  /* 0x0000000a04087981 */ /* 0x020ea2000c1e1b00 */
[----:B------:R-:W0:Y:S01]  /*3390*/  S2UR UR8, SR_CgaCtaId ;  /* 0x00000000000879c3 */ /* 0x000e220000008800 */
[----:B------:R-:W-:Y:S01]  /*33a0*/  ISETP.NE.AND P0, PT, R12, 0x1, PT ;  /* 0x000000010c00780c */ /* 0x000fe20003f05270 */
[----:B------:R-:W-:Y:S01]  /*33b0*/  UMOV UR7, 0x400 ;  /* 0x0000040000077882 */ /* 0x000fe20000000000 */
[----:B------:R-:W-:Y:S01]  /*33c0*/  VIADD R20, R22, 0x1 ;  /* 0x0000000116147836 */ /* 0x000fe20000000000 */
[----:B0-----:R-:W-:-:S09]  /*33d0*/  ULEA UR7, UR8, UR7, 0x18 ;  /* 0x0000000708077291 */ /* 0x001fd2000f8ec0ff */
[----:B--2---:R0:W-:Y:S01]  /*33e0*/  STS.64 [UR7], R8 ;  /* 0x00000008ff007988 */ /* 0x0041e20008000a07 */
[----:B------:R-:W-:Y:S05]  /*33f0*/  @!P0 BRA `(.L_x_69) ;  /* 0x00000000001c8947 */ /* 0x000fea0003800000 */
[----:B------:R-:W-:Y:S01]  /*3400*/  ISETP.NE.AND P0, PT, R12, 0x2, PT ;  /* 0x000000020c00780c */ /* 0x000fe20003f05270 */
[----:B0-----:R-:W2:-:S12]  /*3410*/  LDG.E.64 R8, desc[UR10][R4.64+0x8] ;  /* 0x0000080a04087981 */ /* 0x001e98000c1e1b00 */
[----:B------:R-:W3:Y:S01]  /*3420*/  @P0 LDG.E.64 R12, desc[UR10][R4.64+0x10] ;  /* 0x0000100a040c0981 */ /* 0x000ee2000c1e1b00 */
[C---:B------:R-:W-:Y:S02]  /*3430*/  VIADD R20, R22.reuse, 0x2 ;  /* 0x0000000216147836 */ /* 0x040fe40000000000 */
[----:B------:R-:W-:Y:S01]  /*3440*/  @P0 VIADD R20, R22, 0x3 ;  /* 0x0000000316140836 */ /* 0x000fe20000000000 */
[----:B--2---:R1:W-:Y:S04]  /*3450*/  STS.64 [UR7+0x8], R8 ;  /* 0x00000808ff007988 */ /* 0x0043e80008000a07 */
[----:B---3--:R1:W-:Y:S02]  /*3460*/  @P0 STS.64 [UR7+0x10], R12 ;  /* 0x0000100cff000988 */ /* 0x0083e40008000a07 */
.L_x_69:
[----:B------:R-:W-:Y:S05]  /*3470*/  @P3 BRA `(.L_x_68) ;  /* 0x0000000400c43947 */ /* 0x000fea0003800000 */
[----:B------:R-:W-:Y:S02]  /*3480*/  IADD3 R4, PT, PT, R7, -R20, RZ ;  /* 0x8000001407047210 */ /* 0x000fe40007ffe0ff */
[----:B------:R-:W-:Y:S02]  /*3490*/  PLOP3.LUT P0, PT, PT, PT, PT, 0x80, 0x8 ;  /* 0x000000000008781c */ /* 0x000fe40003f0f070 */
[----:B------:R-:W-:-:S13]  /*34a0*/  ISETP.GT.AND P3, PT, R4, 0xc, PT ;  /* 0x0000000c0400780c */ /* 0x000fda0003f64270 */
[----:B------:R-:W-:Y:S05]  /*34b0*/  @!P3 BRA `(.L_x_70) ;  /* 0x0000000000ecb947 */ /* 0x000fea0003800000 */
[----:B------:R-:W2:Y:S01]  /*34c0*/  S2R R5, SR_CgaCtaId ;  /* 0x0000000000057919 */ /* 0x000ea20000008800 */
[----:B------:R-:W-:Y:S01]  /*34d0*/  MOV R18, 0x400 ;  /* 0x0000040000127802 */ /* 0x000fe20000000f00 */
[----:B------:R-:W-:Y:S01]  /*34e0*/  VIADD R19, R7, 0xfffffff4 ;  /* 0xfffffff407137836 */ /* 0x000fe20000000000 */
[----:B------:R-:W-:Y:S02]  /*34f0*/  PLOP3.LUT P0, PT, PT, PT, PT, 0x8, 0x80 ;  /* 0x000000000080781c */ /* 0x000fe40003f0e170 */
[----:B--2---:R-:W-:-:S11]  /*3500*/  LEA R18, R5, R18, 0x18 ;  /* 0x0000001205127211 */ /* 0x004fd600078ec0ff */
.L_x_71:
[----:B0-----:R-:W-:-:S04]  /*3510*/  IMAD R15, R24, R0, R20 ;  /* 0x00000000180f7224 */ /* 0x001fc800078e0214 */
[----:B------:R-:W-:-:S05]  /*3520*/  IMAD.WIDE R14, R15, 0x8, R10 ;  /* 0x000000080f0e7825 */ /* 0x000fca00078e020a */
[----:B-1----:R-:W2:Y:S04]  /*3530*/  LDG.E.64 R12, desc[UR10][R14.64] ;  /* 0x0000000a0e0c7981 */ /* 0x002ea8000c1e1b00 */
[----:B0----5:R-:W3:Y:S04]  /*3540*/  LDG.E.64 R8, desc[UR10][R14.64+0x8] ;  /* 0x0000080a0e087981 */ /* 0x021ee8000c1e1b00 */
[----:B------:R-:W4:Y:S01]  /*3550*/  LDG.E.64 R4, desc[UR10][R14.64+0x10] ;  /* 0x0000100a0e047981 */ /* 0x000f22000c1e1b00 */
[C---:B------:R-:W-:Y:S02]  /*3560*/  IMAD.IADD R17, R20.reuse, 0x1, -R22 ;  /* 0x0000000114117824 */ /* 0x040fe400078e0a16 */
[----:B------:R-:W-:-:S03]  /*3570*/  VIADD R21, R20, 0x4 ;  /* 0x0000000414157836 */ /* 0x000fc60000000000 */
[----:B------:R-:W-:Y:S01]  /*3580*/  LEA R26, R17, R18, 0x3 ;  /* 0x00000012111a7211 */ /* 0x000fe200078e18ff */
[----:B------:R-:W-:Y:S01]  /*3590*/  IMAD R17, R24, R0, R21 ;  /* 0x0000000018117224 */ /* 0x000fe200078e0215 */
[----:B------:R-:W4:Y:S03]  /*35a0*/  LDG.E.64 R14, desc[UR10][R14.64+0x18] ;  /* 0x0000180a0e0e7981 */ /* 0x000f26000c1e1b00 */
[----:B------:R-:W-:Y:S01]  /*35b0*/  IMAD.WIDE R16, R17, 0x8, R10 ;  /* 0x0000000811107825 */ /* 0x000fe200078e020a */
[----:B--2---:R0:W-:Y:S04]  /*35c0*/  STS.64 [R26], R12 ;  /* 0x0000000c1a007388 */ /* 0x0041e80000000a00 */
[----:B---3--:R1:W-:Y:S04]  /*35d0*/  STS.64 [R26+0x8], R8 ;  /* 0x000008081a007388 */ /* 0x0083e80000000a00 */
[----:B----4-:R2:W-:Y:S04]  /*35e0*/  STS.64 [R26+0x10], R4 ;  /* 0x000010041a007388 */ /* 0x0105e80000000a00 */
[----:B0-----:R-:W3:Y:S04]  /*35f0*/  LDG.E.64 R12, desc[UR10][R16.64] ;  /* 0x0000000a100c7981 */ /* 0x001ee8000c1e1b00 */
[----:B-1----:R-:W4:Y:S04]  /*3600*/  LDG.E.64 R8, desc[UR10][R16.64+0x8] ;  /* 0x0000080a10087981 */ /* 0x002f28000c1e1b00 */
[----:B--2---:R-:W2:Y:S01]  /*3610*/  LDG.E.64 R4, desc[UR10][R16.64+0x10] ;  /* 0x0000100a10047981 */ /* 0x004ea2000c1e1b00 */
[----:B------:R-:W-:-:S02]  /*3620*/  IMAD.IADD R27, R21, 0x1, -R22 ;  /* 0x00000001151b7824 */ /* 0x000fc400078e0a16 */
[----:B------:R-:W-:Y:S01]  /*3630*/  VIADD R21, R20, 0x8 ;  /* 0x0000000814157836 */ /* 0x000fe20000000000 */
[----:B------:R0:W-:Y:S04]  /*3640*/  STS.64 [R26+0x18], R14 ;  /* 0x0000180e1a007388 */ /* 0x0001e80000000a00 */
[----:B------:R-:W2:Y:S01]  /*3650*/  LDG.E.64 R16, desc[UR10][R16.64+0x18] ;  /* 0x0000180a10107981 */ /* 0x000ea2000c1e1b00 */
[----:B0-----:R-:W-:Y:S02]  /*3660*/  IMAD R26, R27, 0x8, R18 ;  /* 0x000000081b1a7824 */ /* 0x001fe400078e0212 */
[----:B------:R-:W-:-:S04]  /*3670*/  IMAD R27, R24, R0, R21 ;  /* 0x00000000181b7224 */ /* 0x000fc800078e0215 */
[----:B------:R-:W-:Y:S01]  /*3680*/  IMAD.WIDE R14, R27, 0x8, R10 ;  /* 0x000000081b0e7825 */ /* 0x000fe200078e020a */
[----:B---3--:R0:W-:Y:S04]  /*3690*/  STS.64 [R26], R12 ;  /* 0x0000000c1a007388 */ /* 0x0081e80000000a00 */
[----:B----4-:R1:W-:Y:S04]  /*36a0*/  STS.64 [R26+0x8], R8 ;  /* 0x000008081a007388 */ /* 0x0103e80000000a00 */
[----:B--2---:R2:W-:Y:S04]  /*36b0*/  STS.64 [R26+0x10], R4 ;  /* 0x000010041a007388 */ /* 0x0045e80000000a00 */
[----:B0-----:R-:W3:Y:S04]  /*36c0*/  LDG.E.64 R12, desc[UR10][R14.64] ;  /* 0x0000000a0e0c7981 */ /* 0x001ee8000c1e1b00 */
[----:B-1----:R-:W4:Y:S04]  /*36d0*/  LDG.E.64 R8, desc[UR10][R14.64+0x8] ;  /* 0x0000080a0e087981 */ /* 0x002f28000c1e1b00 */
[----:B--2---:R-:W2:Y:S01]  /*36e0*/  LDG.E.64 R4, desc[UR10][R14.64+0x10] ;  /* 0x0000100a0e047981 */ /* 0x004ea2000c1e1b00 */
[----:B------:R-:W-:Y:S01]  /*36f0*/  IADD3 R27, PT, PT, -R22, R21, RZ ;  /* 0x00000015161b7210 */ /* 0x000fe20007ffe1ff */
[----:B------:R-:W-:-:S02]  /*3700*/  VIADD R21, R20, 0xc ;  /* 0x0000000c14157836 */ /* 0x000fc40000000000 */
        /* <DEDUP_REMOVED lines=10> */
[----:B--2---:R-:W2:Y:S04]  /*37b0*/  LDG.E.64 R4, desc[UR10][R16.64+0x10] ;  /* 0x0000100a10047981 */ /* 0x004ea8000c1e1b00 */
[----:B------:R-:W2:Y:S01]  /*37c0*/  LDG.E.64 R16, desc[UR10][R16.64+0x18] ;  /* 0x0000180a10107981 */ /* 0x000ea2000c1e1b00 */
[----:B------:R-:W-:-:S05]  /*37d0*/  IMAD.IADD R21, R21, 0x1, -R22 ;  /* 0x0000000115157824 */ /* 0x000fca00078e0a16 */
[----:B------:R-:W-:Y:S01]  /*37e0*/  LEA R21, R21, R18, 0x3 ;  /* 0x0000001215157211 */ /* 0x000fe200078e18ff */
[----:B------:R0:W-:Y:S01]  /*37f0*/  STS.64 [R26+0x18], R14 ;  /* 0x0000180e1a007388 */ /* 0x0001e20000000a00 */
[----:B------:R-:W-:-:S05]  /*3800*/  VIADD R20, R20, 0x10 ;  /* 0x0000001014147836 */ /* 0x000fca0000000000 */
[----:B------:R-:W-:Y:S01]  /*3810*/  ISETP.GE.AND P3, PT, R20, R19, PT ;  /* 0x000000131400720c */ /* 0x000fe20003f66270 */
[----:B---3--:R0:W-:Y:S04]  /*3820*/  STS.64 [R21], R12 ;  /* 0x0000000c15007388 */ /* 0x0081e80000000a00 */
[----:B----4-:R0:W-:Y:S04]  /*3830*/  STS.64 [R21+0x8], R8 ;  /* 0x0000080815007388 */ /* 0x0101e80000000a00 */
[----:B--2---:R0:W-:Y:S04]  /*3840*/  STS.64 [R21+0x10], R4 ;  /* 0x0000100415007388 */ /* 0x0041e80000000a00 */
[----:B------:R0:W-:Y:S01]  /*3850*/  STS.64 [R21+0x18], R16 ;  /* 0x0000181015007388 */ /* 0x0001e20000000a00 */
[----:B------:R-:W-:Y:S05]  /*3860*/  @!P3 BRA `(.L_x_71) ;  /* 0xfffffffc0028b947 */ /* 0x000fea000383ffff */
.L_x_70:
[----:B0-----:R-:W-:-:S05]  /*3870*/  IMAD.IADD R4, R7, 0x1, -R20 ;  /* 0x0000000107047824 */ /* 0x001fca00078e0a14 */
[----:B------:R-:W-:-:S13]  /*3880*/  ISETP.GT.AND P3, PT, R4, 0x4, PT ;  /* 0x000000040400780c */ /* 0x000fda0003f64270 */
[----:B------:R-:W-:Y:S05]  /*3890*/  @!P3 BRA `(.L_x_72) ;  /* 0x000000000078b947 */ /* 0x000fea0003800000 */
[----:B------:R-:W-:-:S04]  /*38a0*/  IMAD R17, R24, R0, R20 ;  /* 0x0000000018117224 */ /* 0x000fc800078e0214 */
[----:B------:R-:W-:-:S05]  /*38b0*/  IMAD.WIDE R16, R17, 0x8, R10 ;  /* 0x0000000811107825 */ /* 0x000fca00078e020a */
[----:B-1---5:R-:W2:Y:S04]  /*38c0*/  LDG.E.64 R8, desc[UR10][R16.64] ;  /* 0x0000000a10087981 */ /* 0x022ea8000c1e1b00 */
[----:B------:R-:W3:Y:S01]  /*38d0*/  LDG.E.64 R4, desc[UR10][R16.64+0x8] ;  /* 0x0000080a10047981 */ /* 0x000ee2000c1e1b00 */
[----:B------:R-:W-:Y:S01]  /*38e0*/  MOV R12, 0x400 ;  /* 0x00000400000c7802 */ /* 0x000fe20000000f00 */
[----:B------:R-:W-:Y:S01]  /*38f0*/  VIADD R13, R20, 0x4 ;  /* 0x00000004140d7836 */ /* 0x000fe20000000000 */
[----:B------:R-:W-:Y:S01]  /*3900*/  IADD3 R21, PT, PT, -R22, R20, RZ ;  /* 0x0000001416157210 */ /* 0x000fe20007ffe1ff */
[----:B------:R-:W0:Y:S02]  /*3910*/  S2R R15, SR_CgaCtaId ;  /* 0x00000000000f7919 */ /* 0x000e240000008800 */
[----:B------:R-:W-:Y:S01]  /*3920*/  IMAD.IADD R26, R13, 0x1, -R22 ;  /* 0x000000010d1a7824 */ /* 0x000fe200078e0a16 */
[----:B------:R-:W4:Y:S04]  /*3930*/  LDG.E.64 R18, desc[UR10][R16.64+0x10] ;  /* 0x0000100a10127981 */ /* 0x000f28000c1e1b00 */
[----:B------:R-:W4:Y:S01]  /*3940*/  LDG.E.64 R16, desc[UR10][R16.64+0x18] ;  /* 0x0000180a10107981 */ /* 0x000f22000c1e1b00 */
[----:B0-----:R-:W-:Y:S01]  /*3950*/  LEA R12, R15, R12, 0x18 ;  /* 0x0000000c0f0c7211 */ /* 0x001fe200078ec0ff */
[----:B------:R-:W-:-:S04]  /*3960*/  IMAD R15, R24, R0, R13 ;  /* 0x00000000180f7224 */ /* 0x000fc800078e020d */
[--C-:B------:R-:W-:Y:S02]  /*3970*/  IMAD R21, R21, 0x8, R12.reuse ;  /* 0x0000000815157824 */ /* 0x100fe400078e020c */
[----:B------:R-:W-:Y:S02]  /*3980*/  IMAD R26, R26, 0x8, R12 ;  /* 0x000000081a1a7824 */ /* 0x000fe400078e020c */
[----:B------:R-:W-:-:S05]  /*3990*/  IMAD.WIDE R12, R15, 0x8, R10 ;  /* 0x000000080f0c7825 */ /* 0x000fca00078e020a */
[----:B------:R-:W4:Y:S04]  /*39a0*/  LDG.E.64 R14, desc[UR10][R12.64] ;  /* 0x0000000a0c0e7981 */ /* 0x000f28000c1e1b00 */
[----:B--2---:R0:W-:Y:S04]  /*39b0*/  STS.64 [R21], R8 ;  /* 0x0000000815007388 */ /* 0x0041e80000000a00 */
[----:B---3--:R1:W-:Y:S04]  /*39c0*/  STS.64 [R21+0x8], R4 ;  /* 0x0000080415007388 */ /* 0x0083e80000000a00 */
[----:B0-----:R-:W2:Y:S04]  /*39d0*/  LDG.E.64 R8, desc[UR10][R12.64+0x10] ;  /* 0x0000100a0c087981 */ /* 0x001ea8000c1e1b00 */
[----:B-1----:R-:W3:Y:S04]  /*39e0*/  LDG.E.64 R4, desc[UR10][R12.64+0x8] ;  /* 0x0000080a0c047981 */ /* 0x002ee8000c1e1b00 */
[----:B------:R-:W3:Y:S04]  /*39f0*/  LDG.E.64 R12, desc[UR10][R12.64+0x18] ;  /* 0x0000180a0c0c7981 */ /* 0x000ee8000c1e1b00 */
[----:B----4-:R0:W-:Y:S04]  /*3a00*/  STS.64 [R21+0x10], R18 ;  /* 0x0000101215007388 */ /* 0x0101e80000000a00 */
[----:B------:R0:W-:Y:S04]  /*3a10*/  STS.64 [R21+0x18], R16 ;  /* 0x0000181015007388 */ /* 0x0001e80000000a00 */
[----:B------:R0:W-:Y:S01]  /*3a20*/  STS.64 [R26], R14 ;  /* 0x0000000e1a007388 */ /* 0x0001e20000000a00 */
[----:B------:R-:W-:-:S02]  /*3a30*/  PLOP3.LUT P0, PT, PT, PT, PT, 0x8, 0x80 ;  /* 0x000000000080781c */ /* 0x000fc40003f0e170 */
[----:B------:R-:W-:Y:S01]  /*3a40*/  IADD3 R20, PT, PT, R20, 0x8, RZ ;  /* 0x0000000814147810 */ /* 0x000fe20007ffe0ff */
[----:B--2---:R0:W-:Y:S04]  /*3a50*/  STS.64 [R26+0x10], R8 ;  /* 0x000010081a007388 */ /* 0x0041e80000000a00 */
[----:B---3--:R0:W-:Y:S04]  /*3a60*/  STS.64 [R26+0x8], R4 ;  /* 0x000008041a007388 */ /* 0x0081e80000000a00 */
[----:B------:R0:W-:Y:S02]  /*3a70*/  STS.64 [R26+0x18], R12 ;  /* 0x0000180c1a007388 */ /* 0x0001e40000000a00 */
.L_x_72:
[----:B------:R-:W-:-:S13]  /*3a80*/  ISETP.LT.OR P0, PT, R20, R7, P0 ;  /* 0x000000071400720c */ /* 0x000fda0000701670 */
[----:B------:R-:W-:Y:S05]  /*3a90*/  @!P0 BRA `(.L_x_68) ;  /* 0x00000000003c8947 */ /* 0x000fea0003800000 */
[----:B0-----:R-:W-:-:S04]  /*3aa0*/  IMAD R17, R24, R0, R20 ;  /* 0x0000000018117224 */ /* 0x001fc800078e0214 */
[----:B------:R-:W-:-:S05]  /*3ab0*/  IMAD.WIDE R16, R17, 0x8, R10 ;  /* 0x0000000811107825 */ /* 0x000fca00078e020a */
[----:B------:R-:W2:Y:S04]  /*3ac0*/  LDG.E.64 R4, desc[UR10][R16.64] ;  /* 0x0000000a10047981 */ /* 0x000ea8000c1e1b00 */
[----:B-1---5:R-:W3:Y:S04]  /*3ad0*/  LDG.E.64 R8, desc[UR10][R16.64+0x8] ;  /* 0x0000080a10087981 */ /* 0x022ee8000c1e1b00 */
[----:B------:R-:W4:Y:S04]  /*3ae0*/  LDG.E.64 R12, desc[UR10][R16.64+0x10] ;  /* 0x0000100a100c7981 */ /* 0x000f28000c1e1b00 */
[----:B------:R-:W4:Y:S01]  /*3af0*/  LDG.E.64 R14, desc[UR10][R16.64+0x18] ;  /* 0x0000180a100e7981 */ /* 0x000f22000c1e1b00 */
[----:B------:R-:W-:Y:S01]  /*3b00*/  MOV R0, 0x400 ;  /* 0x0000040000007802 */ /* 0x000fe20000000f00 */
[----:B------:R-:W0:Y:S03]  /*3b10*/  S2R R19, SR_CgaCtaId ;  /* 0x0000000000137919 */ /* 0x000e260000008800 */
[----:B0-----:R-:W-:Y:S01]  /*3b20*/  LEA R19, R19, R0, 0x18 ;  /* 0x0000000013137211 */ /* 0x001fe200078ec0ff */
[----:B------:R-:W-:-:S04]  /*3b30*/  IMAD.IADD R0, R20, 0x1, -R22 ;  /* 0x0000000114007824 */ /* 0x000fc800078e0a16 */
[----:B------:R-:W-:-:S05]  /*3b40*/  IMAD R19, R0, 0x8, R19 ;  /* 0x0000000800137824 */ /* 0x000fca00078e0213 */
[----:B--2---:R2:W-:Y:S04]  /*3b50*/  STS.64 [R19], R4 ;  /* 0x0000000413007388 */ /* 0x0045e80000000a00 */
[----:B---3--:R2:W-:Y:S04]  /*3b60*/  STS.64 [R19+0x8], R8 ;  /* 0x0000080813007388 */ /* 0x0085e80000000a00 */
[----:B----4-:R2:W-:Y:S04]  /*3b70*/  STS.64 [R19+0x10], R12 ;  /* 0x0000100c13007388 */ /* 0x0105e80000000a00 */
[----:B------:R2:W-:Y:S02]  /*3b80*/  STS.64 [R19+0x18], R14 ;  /* 0x0000180e13007388 */ /* 0x0005e40000000a00 */
.L_x_68:
[----:B------:R-:W-:Y:S05]  /*3b90*/  BSYNC.RECONVERGENT B0 ;  /* 0x0000000000007941 */ /* 0x000fea0003800200 */
.L_x_67:
[----:B------:R-:W-:Y:S01]  /*3ba0*/  BAR.SYNC.DEFER_BLOCKING 0x0 ;  /* 0x0000000000007b1d */ /* 0x000fe20000010000 */
[----:B------:R-:W-:-:S05]  /*3bb0*/  ISETP.GE.AND P0, PT, R2, 0x1, PT ;  /* 0x000000010200780c */ /* 0x000fca0003f06270 */
[----:B------:R-:W-:Y:S08]  /*3bc0*/  BSSY.RECONVERGENT B0, `(.L_x_73) ;  /* 0x00000d9000007945 */ /* 0x000ff00003800200 */
[----:B------:R-:W-:Y:S05]  /*3bd0*/  @!P0 BRA `(.L_x_74) ;  /* 0x0000000c005c8947 */ /* 0x000fea0003800000 */
[----:B0-2---:R-:W-:Y:S02]  /*3be0*/  VIADD R5, R25, -UR5 ;  /* 0x8000000519057c36 */ /* 0x005fe40008000000 */
[----:B------:R-:W-:-:S03]  /*3bf0*/  IMAD.MOV.U32 R4, RZ, RZ, RZ ;  /* 0x000000ffff047224 */ /* 0x000fc600078e00ff */
[----:B------:R-:W-:Y:S02]  /*3c00*/  LEA R5, R5, -R6, 0xb ;  /* 0x8000000605057211 */ /* 0x000fe400078e58ff */
[----:B------:R-:W-:Y:S02]  /*3c10*/  LOP3.LUT R6, R6, 0x3, RZ, 0xc0, !PT ;  /* 0x0000000306067812 */ /* 0x000fe400078ec0ff */
[----:B------:R-:W-:Y:S01]  /*3c20*/  ISETP.GT.U32.AND P3, PT, R5, -0x4, PT ;  /* 0xfffffffc0500780c */ /* 0x000fe20003f64070 */
[----:B------:R-:W-:-:S12]  /*3c30*/  VIADD R5, R22, 0x3 ;  /* 0x0000000316057836 */ /* 0x000fd80000000000 */
.L_x_81:
[----:B------:R-:W-:Y:S01]  /*3c40*/  ISETP.EQ.AND P0, PT, R4, R24, PT ;  /* 0x000000180400720c */ /* 0x000fe20003f02270 */
[----:B------:R-:W-:-:S12]  /*3c50*/  BSSY.RECONVERGENT B1, `(.L_x_75) ;  /* 0x00000cc000017945 */ /* 0x000fd80003800200 */
[----:B0123--:R-:W-:Y:S05]  /*3c60*/  @P1 BRA P0, `(.L_x_76) ;  /* 0x0000000c00281947 */ /* 0x00ffea0000000000 */
[----:B------:R-:W-:-:S13]  /*3c70*/  ISETP.GE.AND P0, PT, R22, R7, PT ;  /* 0x000000071600720c */ /* 0x000fda0003f06270 */
[----:B------:R-:W-:Y:S05]  /*3c80*/  @P0 BRA `(.L_x_76) ;  /* 0x0000000c00200947 */ /* 0x000fea0003800000 */
[----:B------:R-:W1:Y:S02]  /*3c90*/  LDC R0, c[0x0][0x384] ;  /* 0x0000e100ff007b82 */ /* 0x000e640000000800 */
[----:B-1---5:R-:W-:-:S04]  /*3ca0*/  IMAD R9, R4, R0, UR4 ;  /* 0x0000000404097e24 */ /* 0x022fc8000f8e0200 */
[----:B------:R-:W-:-:S06]  /*3cb0*/  IMAD.WIDE R8, R9, 0x8, R10 ;  /* 0x0000000809087825 */ /* 0x000fcc00078e020a */
[----:B------:R-:W5:Y:S01]  /*3cc0*/  LDG.E.64 R8, desc[UR10][R8.64] ;  /* 0x0000000a08087981 */ /* 0x000f62000c1e1b00 */
[----:B------:R-:W-:Y:S01]  /*3cd0*/  ISETP.NE.AND P0, PT, R6, RZ, PT ;  /* 0x000000ff0600720c */ /* 0x000fe20003f05270 */
[----:B------:R-:W-:-:S12]  /*3ce0*/  IMAD.MOV.U32 R26, RZ, RZ, R22 ;  /* 0x000000ffff1a7224 */ /* 0x000fd800078e0016 */
[----:B------:R-:W-:Y:S05]  /*3cf0*/  @!P0 BRA `(.L_x_77) ;  /* 0x00000000005c8947 */ /* 0x000fea0003800000 */
[----:B------:R-:W-:-:S04]  /*3d00*/  IMAD R17, R4, R0, R22 ;  /* 0x0000000004117224 */ /* 0x000fc800078e0216 */
[----:B------:R-:W-:-:S05]  /*3d10*/  IMAD.WIDE R16, R17, 0x8, R10 ;  /* 0x0000000811107825 */ /* 0x000fca00078e020a */
[----:B------:R-:W2:Y:S01]  /*3d20*/  LDG.E.64 R18, desc[UR10][R16.64] ;  /* 0x0000000a10127981 */ /* 0x000ea2000c1e1b00 */
[----:B------:R-:W0:Y:S01]  /*3d30*/  S2UR UR8, SR_CgaCtaId ;  /* 0x00000000000879c3 */ /* 0x000e220000008800 */
[----:B------:R-:W-:Y:S01]  /*3d40*/  UMOV UR7, 0x400 ;  /* 0x0000040000077882 */ /* 0x000fe20000000000 */
[----:B------:R-:W-:Y:S02]  /*3d50*/  ISETP.NE.AND P0, PT, R6, 0x1, PT ;  /* 0x000000010600780c */ /* 0x000fe40003f05270 */
[----:B------:R-:W-:Y:S01]  /*3d60*/  IADD3 R26, PT, PT, R22, 0x1, RZ ;  /* 0x00000001161a7810 */ /* 0x000fe20007ffe0ff */
[----:B0-----:R-:W-:-:S09]  /*3d70*/  ULEA UR7, UR8, UR7, 0x18 ;  /* 0x0000000708077291 */ /* 0x001fd2000f8ec0ff */
[----:B------:R-:W2:Y:S02]  /*3d80*/  LDS.128 R12, [UR7] ;  /* 0x00000007ff0c7984 */ /* 0x000ea40008000c00 */
[----:B--2--5:R-:W-:-:S07]  /*3d90*/  DFMA R12, -R8, R12, R18 ;  /* 0x0000000c080c722b */ /* 0x024fce0000000112 */
[----:B------:R0:W-:Y:S01]  /*3da0*/  STG.E.64 desc[UR10][R16.64], R12 ;  /* 0x0000000c10007986 */ /* 0x0001e2000c101b0a */
[----:B------:R-:W-:Y:S05]  /*3db0*/  @!P0 BRA `(.L_x_77) ;  /* 0x00000000002c8947 */ /* 0x000fea0003800000 */
[----:B0-----:R-:W2:Y:S01]  /*3dc0*/  LDG.E.64 R12, desc[UR10][R16.64+0x8] ;  /* 0x0000080a100c7981 */ /* 0x001ea2000c1e1b00 */
[----:B------:R-:W-:Y:S01]  /*3dd0*/  ISETP.NE.AND P0, PT, R6, 0x2, PT ;  /* 0x000000020600780c */ /* 0x000fe20003f05270 */
[----:B------:R-:W-:Y:S01]  /*3de0*/  VIADD R26, R22, 0x2 ;  /* 0x00000002161a7836 */ /* 0x000fe20000000000 */
[----:B--2---:R-:W-:-:S07]  /*3df0*/  DFMA R12, -R8, R14, R12 ;  /* 0x0000000e080c722b */ /* 0x004fce000000010c */
[----:B------:R1:W-:Y:S04]  /*3e00*/  STG.E.64 desc[UR10][R16.64+0x8], R12 ;  /* 0x0000080c10007986 */ /* 0x0003e8000c101b0a */
[----:B------:R-:W-:Y:S05]  /*3e10*/  @!P0 BRA `(.L_x_77) ;  /* 0x0000000000148947 */ /* 0x000fea0003800000 */
[----:B------:R-:W2:Y:S01]  /*3e20*/  LDG.E.64 R14, desc[UR10][R16.64+0x10] ;  /* 0x0000100a100e7981 */ /* 0x000ea2000c1e1b00 */
[----:B------:R-:W-:-:S03]  /*3e30*/  IMAD.MOV.U32 R26, RZ, RZ, R5 ;  /* 0x000000ffff1a7224 */ /* 0x000fc600078e0005 */
[----:B-1----:R-:W2:Y:S02]  /*3e40*/  LDS.64 R12, [UR7+0x10] ;  /* 0x00001007ff0c7984 */ /* 0x002ea40008000a00 */
[----:B--2---:R-:W-:-:S07]  /*3e50*/  DFMA R12, -R8, R12, R14 ;  /* 0x0000000c080c722b */ /* 0x004fce000000010e */
[----:B------:R2:W-:Y:S04]  /*3e60*/  STG.E.64 desc[UR10][R16.64+0x10], R12 ;  /* 0x0000100c10007986 */ /* 0x0005e8000c101b0a */
.L_x_77:
[----:B------:R-:W-:Y:S05]  /*3e70*/  @P3 BRA `(.L_x_76) ;  /* 0x0000000800a43947 */ /* 0x000fea0003800000 */
[----:B012---:R-:W-:Y:S01]  /*3e80*/  IMAD.IADD R12, R7, 0x1, -R26 ;  /* 0x00000001070c7824 */ /* 0x007fe200078e0a1a */
[----:B------:R-:W-:-:S04]  /*3e90*/  PLOP3.LUT P0, PT, PT, PT, PT, 0x80, 0x8 ;  /* 0x000000000008781c */ /* 0x000fc80003f0f070 */
[----:B------:R-:W-:-:S13]  /*3ea0*/  ISETP.GT.AND P4, PT, R12, 0xc, PT ;  /* 0x0000000c0c00780c */ /* 0x000fda0003f84270 */
[----:B------:R-:W-:Y:S05]  /*3eb0*/  @!P4 BRA `(.L_x_78) ;  /* 0x00000004006cc947 */ /* 0x000fea0003800000 */
[----:B------:R-:W0:Y:S01]  /*3ec0*/  S2UR UR8, SR_CgaCtaId ;  /* 0x00000000000879c3 */ /* 0x000e220000008800 */
[----:B------:R-:W-:Y:S01]  /*3ed0*/  PLOP3.LUT P0, PT, PT, PT, PT, 0x8, 0x80 ;  /* 0x000000000080781c */ /* 0x000fe20003f0e170 */
[----:B------:R-:W-:Y:S01]  /*3ee0*/  UMOV UR7, 0x400 ;  /* 0x0000040000077882 */ /* 0x000fe20000000000 */
[----:B------:R-:W-:Y:S01]  /*3ef0*/  IADD3 R27, PT, PT, R7, -0xc, RZ ;  /* 0xfffffff4071b7810 */ /* 0x000fe20007ffe0ff */
[----:B0-----:R-:W-:-:S12]  /*3f00*/  ULEA UR7, UR8, UR7, 0x18 ;  /* 0x0000000708077291 */ /* 0x001fd8000f8ec0ff */
.L_x_79:
[----:B0-----:R-:W-:-:S04]  /*3f10*/  IMAD R13, R4, R0, R26 ;  /* 0x00000000040d7224 */ /* 0x001fc800078e021a */
[----:B------:R-:W-:-:S05]  /*3f20*/  IMAD.WIDE R12, R13, 0x8, R10 ;  /* 0x000000080d0c7825 */ /* 0x000fca00078e020a */
[----:B------:R-:W2:Y:S01]  /*3f30*/  LDG.E.64 R14, desc[UR10][R12.64] ;  /* 0x0000000a0c0e7981 */ /* 0x000ea2000c1e1b00 */
[----:B------:R-:W-:-:S03]  /*3f40*/  IMAD.IADD R28, R26, 0x1, -R22 ;  /* 0x000000011a1c7824 */ /* 0x000fc600078e0a16 */
[----:B------:R-:W3:Y:S02]  /*3f50*/  LDG.E.64 R20, desc[UR10][R12.64+0x8] ;  /* 0x0000080a0c147981 */ /* 0x000ee4000c1e1b00 */
[----:B------:R-:W-:Y:S02]  /*3f60*/  LEA R28, R28, UR7, 0x3 ;  /* 0x000000071c1c7c11 */ /* 0x000fe4000f8e18ff */
[----:B------:R-:W4:Y:S04]  /*3f70*/  LDG.E.64 R16, desc[UR10][R12.64+0x10] ;  /* 0x0000100a0c107981 */ /* 0x000f28000c1e1b00 */
[----:B------:R-:W2:Y:S02]  /*3f80*/  LDS.64 R18, [R28] ;  /* 0x000000001c127984 */ /* 0x000ea40000000a00 */
[----:B--2--5:R-:W-:-:S02]  /*3f90*/  DFMA R18, -R8, R18, R14 ;  /* 0x000000120812722b */ /* 0x024fc4000000010e */
[----:B------:R-:W2:Y:S05]  /*3fa0*/  LDG.E.64 R14, desc[UR10][R12.64+0x18] ;  /* 0x0000180a0c0e7981 */ /* 0x000eaa000c1e1b00 */
[----:B------:R-:W-:Y:S04]  /*3fb0*/  STG.E.64 desc[UR10][R12.64], R18 ;  /* 0x000000120c007986 */ /* 0x000fe8000c101b0a */
[----:B------:R-:W3:Y:S02]  /*3fc0*/  LDS.64 R18, [R28+0x8] ;  /* 0x000008001c127984 */ /* 0x000ee40000000a00 */
[----:B---3--:R-:W-:-:S02]  /*3fd0*/  DFMA R18, -R8, R18, R20 ;  /* 0x000000120812722b */ /* 0x008fc40000000114 */
[----:B------:R-:W-:Y:S05]  /*3fe0*/  LDS.64 R20, [R28+0x18] ;  /* 0x000018001c147984 */ /* 0x000fea0000000a00 */
[----:B------:R-:W-:Y:S04]  /*3ff0*/  STG.E.64 desc[UR10][R12.64+0x8], R18 ;  /* 0x000008120c007986 */ /* 0x000fe8000c101b0a */
[----:B------:R-:W4:Y:S02]  /*4000*/  LDS.64 R18, [R28+0x10] ;  /* 0x000010001c127984 */ /* 0x000f240000000a00 */
[----:B----4-:R-:W-:Y:S01]  /*4010*/  DFMA R16, -R8, R18, R16 ;  /* 0x000000120810722b */ /* 0x010fe20000000110 */
[----:B------:R-:W-:-:S06]  /*4020*/  VIADD R18, R26, 0x4 ;  /* 0x000000041a127836 */ /* 0x000fcc0000000000 */
[----:B------:R0:W-:Y:S01]  /*4030*/  STG.E.64 desc[UR10][R12.64+0x10], R16 ;  /* 0x000010100c007986 */ /* 0x0001e2000c101b0a */
[----:B--2---:R-:W-:Y:S01]  /*4040*/  DFMA R20, -R8, R20, R14 ;  /* 0x000000140814722b */ /* 0x004fe2000000010e */
[----:B------:R-:W-:-:S04]  /*4050*/  IMAD R15, R4, R0, R18 ;  /* 0x00000000040f7224 */ /* 0x000fc800078e0212 */
[----:B------:R-:W-:Y:S02]  /*4060*/  IMAD.WIDE R14, R15, 0x8, R10 ;  /* 0x000000080f0e7825 */ /* 0x000fe400078e020a */
[----:B------:R1:W-:Y:S02]  /*4070*/  STG.E.64 desc[UR10][R12.64+0x18], R20 ;  /* 0x000018140c007986 */ /* 0x0003e4000c101b0a */
[----:B------:R-:W-:Y:S02]  /*4080*/  IMAD.IADD R18, R18, 0x1, -R22 ;  /* 0x0000000112127824 */ /* 0x000fe400078e0a16 */
[----:B0-----:R-:W2:Y:S04]  /*4090*/  LDG.E.64 R16, desc[UR10][R14.64+0x10] ;  /* 0x0000100a0e107981 */ /* 0x001ea8000c1e1b00 */
[----:B-1----:R-:W3:Y:S04]  /*40a0*/  LDG.E.64 R12, desc[UR10][R14.64] ;  /* 0x0000000a0e0c7981 */ /* 0x002ee8000c1e1b00 */
[----:B------:R-:W4:Y:S01]  /*40b0*/  LDG.E.64 R20, desc[UR10][R14.64+0x8] ;  /* 0x0000080a0e147981 */ /* 0x000f22000c1e1b00 */
[----:B------:R-:W-:-:S05]  /*40c0*/  LEA R28, R18, UR7, 0x3 ;  /* 0x00000007121c7c11 */ /* 0x000fca000f8e18ff */
[----:B------:R-:W3:Y:S02]  /*40d0*/  LDS.64 R18, [R28] ;  /* 0x000000001c127984 */ /* 0x000ee40000000a00 */
[C---:B---3--:R-:W-:Y:S02]  /*40e0*/  DFMA R18, -R8.reuse, R18, R12 ;  /* 0x000000120812722b */ /* 0x048fe4000000010c */
[----:B------:R-:W3:Y:S05]  /*40f0*/  LDG.E.64 R12, desc[UR10][R14.64+0x18] ;  /* 0x0000180a0e0c7981 */ /* 0x000eea000c1e1b00 */
[----:B------:R-:W-:Y:S04]  /*4100*/  STG.E.64 desc[UR10][R14.64], R18 ;  /* 0x000000120e007986 */ /* 0x000fe8000c101b0a */
[----:B------:R-:W4:Y:S02]  /*4110*/  LDS.64 R18, [R28+0x8] ;  /* 0x000008001c127984 */ /* 0x000f240000000a00 */
[----:B----4-:R-:W-:-:S02]  /*4120*/  DFMA R18, -R8, R18, R20 ;  /* 0x000000120812722b */ /* 0x010fc40000000114 */
[----:B------:R-:W-:Y:S05]  /*4130*/  LDS.64 R20, [R28+0x18] ;  /* 0x000018001c147984 */ /* 0x000fea0000000a00 */
[----:B------:R-:W-:Y:S04]  /*4140*/  STG.E.64 desc[UR10][R14.64+0x8], R18 ;  /* 0x000008120e007986 */ /* 0x000fe8000c101b0a */
[----:B------:R-:W2:Y:S02]  /*4150*/  LDS.64 R18, [R28+0x10] ;  /* 0x000010001c127984 */ /* 0x000ea40000000a00 */
[----:B--2---:R-:W-:Y:S01]  /*4160*/  DFMA R16, -R8, R18, R16 ;  /* 0x000000120810722b */ /* 0x004fe20000000110 */
[----:B------:R-:W-:-:S06]  /*4170*/  IADD3 R18, PT, PT, R26, 0x8, RZ ;  /* 0x000000081a127810 */ /* 0x000fcc0007ffe0ff */
[----:B------:R0:W-:Y:S01]  /*4180*/  STG.E.64 desc[UR10][R14.64+0x10], R16 ;  /* 0x000010100e007986 */ /* 0x0001e2000c101b0a */
[----:B---3--:R-:W-:Y:S01]  /*4190*/  DFMA R20, -R8, R20, R12 ;  /* 0x000000140814722b */ /* 0x008fe2000000010c */
        /* <DEDUP_REMOVED lines=13> */
[----:B----4-:R-:W-:-:S07]  /*4270*/  DFMA R18, -R8, R18, R20 ;  /* 0x000000120812722b */ /* 0x010fce0000000114 */
[----:B------:R-:W-:Y:S04]  /*4280*/  STG.E.64 desc[UR10][R12.64+0x8], R18 ;  /* 0x000008120c007986 */ /* 0x000fe8000c101b0a */
[----:B------:R-:W2:Y:S04]  /*4290*/  LDS.64 R18, [R28+0x10] ;  /* 0x000010001c127984 */ /* 0x000ea80000000a00 */
[----:B------:R-:W3:Y:S01]  /*42a0*/  LDS.64 R28, [R28+0x18] ;  /* 0x000018001c1c7984 */ /* 0x000ee20000000a00 */
[----:B--2---:R-:W-:Y:S01]  /*42b0*/  DFMA R16, -R8, R18, R16 ;  /* 0x000000120810722b */ /* 0x004fe20000000110 */
[----:B------:R-:W-:-:S04]  /*42c0*/  VIADD R18, R26, 0xc ;  /* 0x0000000c1a127836 */ /* 0x000fc80000000000 */
[----:B------:R-:W-:-:S04]  /*42d0*/  IMAD R21, R4, R0, R18 ;  /* 0x0000000004157224 */ /* 0x000fc800078e0212 */
[----:B------:R-:W-:Y:S01]  /*42e0*/  IMAD.WIDE R20, R21, 0x8, R10 ;  /* 0x0000000815147825 */ /* 0x000fe200078e020a */
[----:B------:R-:W-:Y:S01]  /*42f0*/  STG.E.64 desc[UR10][R12.64+0x10], R16 ;  /* 0x000010100c007986 */ /* 0x000fe2000c101b0a */
[----:B---3--:R-:W-:-:S07]  /*4300*/  DFMA R14, -R8, R28, R14 ;  /* 0x0000001c080e722b */ /* 0x008fce000000010e */
[----:B------:R0:W-:Y:S04]  /*4310*/  STG.E.64 desc[UR10][R12.64+0x18], R14 ;  /* 0x0000180e0c007986 */ /* 0x0001e8000c101b0a */
[----:B0-----:R-:W2:Y:S01]  /*4320*/  LDG.E.64 R12, desc[UR10][R20.64] ;  /* 0x0000000a140c7981 */ /* 0x001ea2000c1e1b00 */
[----:B------:R-:W-:-:S03]  /*4330*/  IMAD.IADD R29, R18, 0x1, -R22 ;  /* 0x00000001121d7824 */ /* 0x000fc600078e0a16 */
[----:B------:R-:W3:Y:S02]  /*4340*/  LDG.E.64 R18, desc[UR10][R20.64+0x8] ;  /* 0x0000080a14127981 */ /* 0x000ee4000c1e1b00 */
[----:B------:R-:W-:Y:S02]  /*4350*/  LEA R28, R29, UR7, 0x3 ;  /* 0x000000071d1c7c11 */ /* 0x000fe4000f8e18ff */
[----:B------:R-:W4:Y:S04]  /*4360*/  LDG.E.64 R14, desc[UR10][R20.64+0x10] ;  /* 0x0000100a140e7981 */ /* 0x000f28000c1e1b00 */
[----:B------:R-:W2:Y:S02]  /*4370*/  LDS.64 R16, [R28] ;  /* 0x000000001c107984 */ /* 0x000ea40000000a00 */
[----:B--2---:R-:W-:-:S02]  /*4380*/  DFMA R16, -R8, R16, R12 ;  /* 0x000000100810722b */ /* 0x004fc4000000010c */
[----:B------:R-:W2:Y:S05]  /*4390*/  LDG.E.64 R12, desc[UR10][R20.64+0x18] ;  /* 0x0000180a140c7981 */ /* 0x000eaa000c1e1b00 */
[----:B------:R-:W-:Y:S04]  /*43a0*/  STG.E.64 desc[UR10][R20.64], R16 ;  /* 0x0000001014007986 */ /* 0x000fe8000c101b0a */
[----:B------:R-:W3:Y:S02]  /*43b0*/  LDS.64 R16, [R28+0x8] ;  /* 0x000008001c107984 */ /* 0x000ee40000000a00 */
[----:B---3--:R-:W-:-:S07]  /*43c0*/  DFMA R16, -R8, R16, R18 ;  /* 0x000000100810722b */ /* 0x008fce0000000112 */
[----:B------:R-:W-:Y:S04]  /*43d0*/  STG.E.64 desc[UR10][R20.64+0x8], R16 ;  /* 0x0000081014007986 */ /* 0x000fe8000c101b0a */
[----:B------:R-:W4:Y:S04]  /*43e0*/  LDS.64 R16, [R28+0x10] ;  /* 0x000010001c107984 */ /* 0x000f280000000a00 */
[----:B------:R-:W2:Y:S01]  /*43f0*/  LDS.64 R28, [R28+0x18] ;  /* 0x000018001c1c7984 */ /* 0x000ea20000000a00 */
[----:B------:R-:W-:-:S04]  /*4400*/  IADD3 R26, PT, PT, R26, 0x10, RZ ;  /* 0x000000101a1a7810 */ /* 0x000fc80007ffe0ff */
[----:B------:R-:W-:Y:S01]  /*4410*/  ISETP.GE.AND P4, PT, R26, R27, PT ;  /* 0x0000001b1a00720c */ /* 0x000fe20003f86270 */
[----:B----4-:R-:W-:-:S07]  /*4420*/  DFMA R14, -R8, R16, R14 ;  /* 0x00000010080e722b */ /* 0x010fce000000010e */
[----:B------:R0:W-:Y:S01]  /*4430*/  STG.E.64 desc[UR10][R20.64+0x10], R14 ;  /* 0x0000100e14007986 */ /* 0x0001e2000c101b0a */
[----:B--2---:R-:W-:-:S07]  /*4440*/  DFMA R12, -R8, R28, R12 ;  /* 0x0000001c080c722b */ /* 0x004fce000000010c */
[----:B------:R0:W-:Y:S01]  /*4450*/  STG.E.64 desc[UR10][R20.64+0x18], R12 ;  /* 0x0000180c14007986 */ /* 0x0001e2000c101b0a */
[----:B------:R-:W-:Y:S05]  /*4460*/  @!P4 BRA `(.L_x_79) ;  /* 0xfffffff800a8c947 */ /* 0x000fea000383ffff */
.L_x_78:
[----:B0-----:R-:W-:-:S05]  /*4470*/  IMAD.IADD R12, R7, 0x1, -R26 ;  /* 0x00000001070c7824 */ /* 0x001fca00078e0a1a */
[----:B------:R-:W-:-:S13]  /*4480*/  ISETP.GT.AND P4, PT, R12, 0x4, PT ;  /* 0x000000040c00780c */ /* 0x000fda0003f84270 */
[----:B------:R-:W-:Y:S05]  /*4490*/  @!P4 BRA `(.L_x_80) ;  /* 0x0000000000b8c947 */ /* 0x000fea0003800000 */
[----:B------:R-:W-:-:S04]  /*44a0*/  IMAD R13, R4, R0, R26 ;  /* 0x00000000040d7224 */ /* 0x000fc800078e021a */
[----:B------:R-:W-:-:S05]  /*44b0*/  IMAD.WIDE R12, R13, 0x8, R10 ;  /* 0x000000080d0c7825 */ /* 0x000fca00078e020a */
[----:B------:R-:W2:Y:S01]  /*44c0*/  LDG.E.64 R16, desc[UR10][R12.64] ;  /* 0x0000000a0c107981 */ /* 0x000ea2000c1e1b00 */
[----:B------:R-:W-:Y:S01]  /*44d0*/  MOV R27, 0x400 ;  /* 0x00000400001b7802 */ /* 0x000fe20000000f00 */
[----:B------:R-:W-:Y:S01]  /*44e0*/  IMAD.IADD R28, R26, 0x1, -R22 ;  /* 0x000000011a1c7824 */ /* 0x000fe200078e0a16 */
[----:B------:R-:W0:Y:S01]  /*44f0*/  S2R R14, SR_CgaCtaId ;  /* 0x00000000000e7919 */ /* 0x000e220000008800 */
[----:B------:R-:W3:Y:S01]  /*4500*/  LDG.E.64 R18, desc[UR10][R12.64+0x18] ;  /* 0x0000180a0c127981 */ /* 0x000ee2000c1e1b00 */
[----:B0-----:R-:W-:-:S03]  /*4510*/  LEA R27, R14, R27, 0x18 ;  /* 0x0000001b0e1b7211 */ /* 0x001fc600078ec0ff */
[----:B------:R-:W4:Y:S02]  /*4520*/  LDG.E.64 R14, desc[UR10][R12.64+0x8] ;  /* 0x0000080a0c0e7981 */ /* 0x000f24000c1e1b00 */
[----:B------:R-:W-:-:S05]  /*4530*/  IMAD R28, R28, 0x8, R27 ;  /* 0x000000081c1c7824 */ /* 0x000fca00078e021b */
[----:B------:R-:W2:Y:S02]  /*4540*/  LDS.64 R20, [R28] ;  /* 0x000000001c147984 */ /* 0x000ea40000000a00 */
[C---:B--2--5:R-:W-:Y:S02]  /*4550*/  DFMA R20, -R8.reuse, R20, R16 ;  /* 0x000000140814722b */ /* 0x064fe40000000110 */
[----:B------:R-:W2:Y:S05]  /*4560*/  LDG.E.64 R16, desc[UR10][R12.64+0x10] ;  /* 0x0000100a0c107981 */ /* 0x000eaa000c1e1b00 */
[----:B------:R-:W-:Y:S04]  /*4570*/  STG.E.64 desc[UR10][R12.64], R20 ;  /* 0x000000140c007986 */ /* 0x000fe8000c101b0a */
[----:B------:R-:W4:Y:S02]  /*4580*/  LDS.64 R20, [R28+0x8] ;  /* 0x000008001c147984 */ /* 0x000f240000000a00 */
[----:B----4-:R-:W-:-:S07]  /*4590*/  DFMA R14, -R8, R20, R14 ;  /* 0x00000014080e722b */ /* 0x010fce000000010e */
[----:B------:R-:W-:Y:S04]  /*45a0*/  STG.E.64 desc[UR10][R12.64+0x8], R14 ;  /* 0x0000080e0c007986 */ /* 0x000fe8000c101b0a */
[----:B------:R-:W-:Y:S04]  /*45b0*/  LDS.64 R14, [R28+0x10] ;  /* 0x000010001c0e7984 */ /* 0x000fe80000000a00 */
[----:B------:R-:W3:Y:S01]  /*45c0*/  LDS.64 R28, [R28+0x18] ;  /* 0x000018001c1c7984 */ /* 0x000ee20000000a00 */
[----:B------:R-:W-:Y:S01]  /*45d0*/  IADD3 R20, PT, PT, R26, 0x4, RZ ;  /* 0x000000041a147810 */ /* 0x000fe20007ffe0ff */
[----:B---3--:R-:W-:-:S04]  /*45e0*/  DFMA R18, -R8, R28, R18 ;  /* 0x0000001c0812722b */ /* 0x008fc80000000112 */
[----:B------:R-:W-:-:S03]  /*45f0*/  IMAD R29, R4, R0, R20 ;  /* 0x00000000041d7224 */ /* 0x000fc600078e0214 */
[----:B------:R0:W-:Y:S01]  /*4600*/  STG.E.64 desc[UR10][R12.64+0x18], R18 ;  /* 0x000018120c007986 */ /* 0x0001e2000c101b0a */
[----:B------:R-:W-:-:S04]  /*4610*/  IMAD.IADD R20, R20, 0x1, -R22 ;  /* 0x0000000114147824 */ /* 0x000fc800078e0a16 */
[----:B------:R-:W-:Y:S01]  /*4620*/  IMAD R27, R20, 0x8, R27 ;  /* 0x00000008141b7824 */ /* 0x000fe200078e021b */
[----:B--2---:R-:W-:Y:S01]  /*4630*/  DFMA R16, -R8, R14, R16 ;  /* 0x0000000e0810722b */ /* 0x004fe20000000110 */
[----:B------:R-:W-:-:S03]  /*4640*/  IMAD.WIDE R14, R29, 0x8, R10 ;  /* 0x000000081d0e7825 */ /* 0x000fc600078e020a */
[----:B------:R-:W1:Y:S04]  /*4650*/  LDS.64 R28, [R27] ;  /* 0x000000001b1c7984 */ /* 0x000e680000000a00 */
[----:B------:R2:W-:Y:S04]  /*4660*/  STG.E.64 desc[UR10][R12.64+0x10], R16 ;  /* 0x000010100c007986 */ /* 0x0005e8000c101b0a */
[----:B0-----:R-:W1:Y:S04]  /*4670*/  LDG.E.64 R18, desc[UR10][R14.64] ;  /* 0x0000000a0e127981 */ /* 0x001e68000c1e1b00 */
[----:B------:R-:W3:Y:S04]  /*4680*/  LDG.E.64 R20, desc[UR10][R14.64+0x18] ;  /* 0x0000180a0e147981 */ /* 0x000ee8000c1e1b00 */
[----:B--2---:R-:W2:Y:S04]  /*4690*/  LDG.E.64 R16, desc[UR10][R14.64+0x8] ;  /* 0x0000080a0e107981 */ /* 0x004ea8000c1e1b00 */
[----:B------:R-:W4:Y:S01]  /*46a0*/  LDG.E.64 R12, desc[UR10][R14.64+0x10] ;  /* 0x0000100a0e0c7981 */ /* 0x000f22000c1e1b00 */
[----:B------:R-:W-:Y:S01]  /*46b0*/  PLOP3.LUT P0, PT, PT, PT, PT, 0x8, 0x80 ;  /* 0x000000000080781c */ /* 0x000fe20003f0e170 */
[----:B------:R-:W-:Y:S01]  /*46c0*/  VIADD R26, R26, 0x8 ;  /* 0x000000081a1a7836 */ /* 0x000fe20000000000 */
[----:B-1----:R-:W-:-:S07]  /*46d0*/  DFMA R18, -R8, R28, R18 ;  /* 0x0000001c0812722b */ /* 0x002fce0000000112 */
[----:B------:R-:W-:Y:S04]  /*46e0*/  STG.E.64 desc[UR10][R14.64], R18 ;  /* 0x000000120e007986 */ /* 0x000fe8000c101b0a */
[----:B------:R-:W2:Y:S02]  /*46f0*/  LDS.64 R18, [R27+0x8] ;  /* 0x000008001b127984 */ /* 0x000ea40000000a00 */
[C---:B--2---:R-:W-:Y:S02]  /*4700*/  DFMA R18, -R8.reuse, R18, R16 ;  /* 0x000000120812722b */ /* 0x044fe40000000110 */
[----:B------:R-:W4:Y:S02]  /*4710*/  LDS.64 R16, [R27+0x10] ;  /* 0x000010001b107984 */ /* 0x000f240000000a00 */
[----:B----4-:R-:W-:-:S02]  /*4720*/  DFMA R12, -R8, R16, R12 ;  /* 0x00000010080c722b */ /* 0x010fc4000000010c */
[----:B------:R-:W3:Y:S04]  /*4730*/  LDS.64 R16, [R27+0x18] ;  /* 0x000018001b107984 */ /* 0x000ee80000000a00 */
[----:B------:R0:W-:Y:S04]  /*4740*/  STG.E.64 desc[UR10][R14.64+0x8], R18 ;  /* 0x000008120e007986 */ /* 0x0001e8000c101b0a */
[----:B------:R0:W-:Y:S01]  /*4750*/  STG.E.64 desc[UR10][R14.64+0x10], R12 ;  /* 0x0000100c0e007986 */ /* 0x0001e2000c101b0a */
[----:B---3--:R-:W-:-:S07]  /*4760*/  DFMA R16, -R8, R16, R20 ;  /* 0x000000100810722b */ /* 0x008fce0000000114 */
[----:B------:R0:W-:Y:S04]  /*4770*/  STG.E.64 desc[UR10][R14.64+0x18], R16 ;  /* 0x000018100e007986 */ /* 0x0001e8000c101b0a */
.L_x_80:
[----:B------:R-:W-:-:S13]  /*4780*/  ISETP.LT.OR P0, PT, R26, R7, P0 ;  /* 0x000000071a00720c */ /* 0x000fda0000701670 */
[----:B------:R-:W-:Y:S05]  /*4790*/  @!P0 BRA `(.L_x_76) ;  /* 0x00000000005c8947 */ /* 0x000fea0003800000 */
[----:B0-----:R-:W-:-:S04]  /*47a0*/  IMAD R17, R4, R0, R26 ;  /* 0x0000000004117224 */ /* 0x001fc800078e021a */
[----:B------:R-:W-:-:S05]  /*47b0*/  IMAD.WIDE R16, R17, 0x8, R10 ;  /* 0x0000000811107825 */ /* 0x000fca00078e020a */
[----:B------:R-:W2:Y:S04]  /*47c0*/  LDG.E.64 R18, desc[UR10][R16.64] ;  /* 0x0000000a10127981 */ /* 0x000ea8000c1e1b00 */
[----:B------:R-:W3:Y:S04]  /*47d0*/  LDG.E.64 R20, desc[UR10][R16.64+0x8] ;  /* 0x0000080a10147981 */ /* 0x000ee8000c1e1b00 */
[----:B------:R-:W4:Y:S01]  /*47e0*/  LDG.E.64 R14, desc[UR10][R16.64+0x10] ;  /* 0x0000100a100e7981 */ /* 0x000f22000c1e1b00 */
[----:B------:R-:W-:Y:S01]  /*47f0*/  MOV R0, 0x400 ;  /* 0x0000040000007802 */ /* 0x000fe20000000f00 */
[----:B------:R-:W0:Y:S03]  /*4800*/  S2R R13, SR_CgaCtaId ;  /* 0x00000000000d7919 */ /* 0x000e260000008800 */
[----:B0-----:R-:W-:-:S02]  /*4810*/  LEA R27, R13, R0, 0x18 ;  /* 0x000000000d1b7211 */ /* 0x001fc400078ec0ff */
[----:B------:R-:W4:Y:S01]  /*4820*/  LDG.E.64 R12, desc[UR10][R16.64+0x18] ;  /* 0x0000180a100c7981 */ /* 0x000f22000c1e1b00 */
[----:B------:R-:W-:-:S05]  /*4830*/  IADD3 R0, PT, PT, -R22, R26, RZ ;  /* 0x0000001a16007210 */ /* 0x000fca0007ffe1ff */
[----:B------:R-:W-:-:S05]  /*4840*/  IMAD R0, R0, 0x8, R27 ;  /* 0x0000000800007824 */ /* 0x000fca00078e021b */
[----:B------:R-:W2:Y:S02]  /*4850*/  LDS.64 R26, [R0] ;  /* 0x00000000001a7984 */ /* 0x000ea40000000a00 */
[C---:B--2--5:R-:W-:Y:S02]  /*4860*/  DFMA R26, -R8.reuse, R26, R18 ;  /* 0x0000001a081a722b */ /* 0x064fe40000000112 */
[----:B------:R-:W3:Y:S05]  /*4870*/  LDS.64 R18, [R0+0x8] ;  /* 0x0000080000127984 */ /* 0x000eea0000000a00 */
[----:B------:R-:W-:Y:S01]  /*4880*/  STG.E.64 desc[UR10][R16.64], R26 ;  /* 0x0000001a10007986 */ /* 0x000fe2000c101b0a */
[----:B---3--:R-:W-:-:S03]  /*4890*/  DFMA R20, -R8, R18, R20 ;  /* 0x000000120814722b */ /* 0x008fc60000000114 */
[----:B------:R-:W4:Y:S04]  /*48a0*/  LDS.64 R18, [R0+0x10] ;  /* 0x0000100000127984 */ /* 0x000f280000000a00 */
[----:B------:R-:W-:Y:S01]  /*48b0*/  STG.E.64 desc[UR10][R16.64+0x8], R20 ;  /* 0x0000081410007986 */ /* 0x000fe2000c101b0a */
[----:B----4-:R-:W-:-:S03]  /*48c0*/  DFMA R14, -R8, R18, R14 ;  /* 0x00000012080e722b */ /* 0x010fc6000000010e */
[----:B------:R-:W0:Y:S04]  /*48d0*/  LDS.64 R18, [R0+0x18] ;  /* 0x0000180000127984 */ /* 0x000e280000000a00 */
[----:B------:R3:W-:Y:S01]  /*48e0*/  STG.E.64 desc[UR10][R16.64+0x10], R14 ;  /* 0x0000100e10007986 */ /* 0x0007e2000c101b0a */
[----:B0-----:R-:W-:-:S07]  /*48f0*/  DFMA R12, -R8, R18, R12 ;  /* 0x00000012080c722b */ /* 0x001fce000000010c */
[----:B------:R3:W-:Y:S04]  /*4900*/  STG.E.64 desc[UR10][R16.64+0x18], R12 ;  /* 0x0000180c10007986 */ /* 0x0007e8000c101b0a */
.L_x_76:
[----:B------:R-:W-:Y:S05]  /*4910*/  BSYNC.RECONVERGENT B1 ;  /* 0x0000000000017941 */ /* 0x000fea0003800200 */
.L_x_75:
[----:B------:R-:W-:-:S05]  /*4920*/  VIADD R4, R4, 0x1 ;  /* 0x0000000104047836 */ /* 0x000fca0000000000 */
[----:B------:R-:W-:-:S13]  /*4930*/  ISETP.NE.AND P0, PT, R4, R2, PT ;  /* 0x000000020400720c */ /* 0x000fda0003f05270 */
[----:B------:R-:W-:Y:S05]  /*4940*/  @P0 BRA `(.L_x_81) ;  /* 0xfffffff000bc0947 */ /* 0x000fea000383ffff */
.L_x_74:
[----:B------:R-:W-:Y:S05]  /*4950*/  BSYNC.RECONVERGENT B0 ;  /* 0x0000000000007941 */ /* 0x000fea0003800200 */
.L_x_73:
[----:B------:R-:W-:Y:S01]  /*4960*/  BAR.SYNC.DEFER_BLOCKING 0x0 ;  /* 0x0000000000007b1d */ /* 0x000fe20000010000 */
[----:B------:R-:W-:-:S05]  /*4970*/  UIADD3 UR5, UPT, UPT, UR5, 0x1, URZ ;  /* 0x0000000105057890 */ /* 0x000fca000fffe0ff */
[----:B------:R-:W-:Y:S07]  /*4980*/  @P2 BRA `(.L_x_82) ;  /* 0xffffffe800342947 */ /* 0x000fee000383ffff */
.L_x_66:
[----:B------:R-:W4:Y:S01]  /*4990*/  LDCU UR5, c[0x0][0x380] ;  /* 0x00007000ff0577ac */ /* 0x000f220008000800 */
[----:B------:R-:W-:-:S04]  /*49a0*/  UIADD3 UR4, UPT, UPT, UR4, 0x1, URZ ;  /* 0x0000000104047890 */ /* 0x000fc8000fffe0ff */
[----:B----4-:R-:W-:-:S09]  /*49b0*/  UISETP.NE.AND UP0, UPT, UR4, UR5, UPT ;  /* 0x000000050400728c */ /* 0x010fd2000bf05270 */
[----:B------:R-:W-:Y:S05]  /*49c0*/  BRA.U UP0, `(.L_x_83) ;  /* 0xffffffb900587547 */ /* 0x000fea000b83ffff */
[----:B------:R-:W-:Y:S05]  /*49d0*/  EXIT ;  /* 0x000000000000794d */ /* 0x000fea0003800000 */
        .weak           $__internal_0_$__cuda_sm20_div_rn_f64_full
        .type           $__internal_0_$__cuda_sm20_div_rn_f64_full,@function
        .size           $__internal_0_$__cuda_sm20_div_rn_f64_full,(.L_x_90 - $__internal_0_$__cuda_sm20_div_rn_f64_full)
$__internal_0_$__cuda_sm20_div_rn_f64_full:
[----:B------:R-:W-:Y:S01]  /*49e0*/  FSETP.GEU.AND P4, PT, |R13|, 1.469367938527859385e-39, PT ;  /* 0x001000000d00780b */ /* 0x000fe20003f8e200 */
[----:B------:R-:W-:Y:S01]  /*49f0*/  IMAD.MOV.U32 R20, RZ, RZ, 0x1 ;  /* 0x00000001ff147424 */ /* 0x000fe200078e00ff */
[C---:B------:R-:W-:Y:S01]  /*4a00*/  FSETP.GEU.AND P0, PT, |R17|.reuse, 1.469367938527859385e-39, PT ;  /* 0x001000001100780b */ /* 0x040fe20003f0e200 */
[----:B------:R-:W-:Y:S01]  /*4a10*/  BSSY.RECONVERGENT B1, `(.L_x_84) ;  /* 0x0000055000017945 */ /* 0x000fe20003800200 */
[----:B------:R-:W-:Y:S02]  /*4a20*/  LOP3.LUT R14, R17, 0x800fffff, RZ, 0xc0, !PT ;  /* 0x800fffff110e7812 */ /* 0x000fe400078ec0ff */
[----:B------:R-:W-:Y:S02]  /*4a30*/  LOP3.LUT R5, R13, 0x7ff00000, RZ, 0xc0, !PT ;  /* 0x7ff000000d057812 */ /* 0x000fe400078ec0ff */
[----:B------:R-:W-:Y:S01]  /*4a40*/  LOP3.LUT R15, R14, 0x3ff00000, RZ, 0xfc, !PT ;  /* 0x3ff000000e0f7812 */ /* 0x000fe200078efcff */
[----:B------:R-:W-:Y:S01]  /*4a50*/  IMAD.MOV.U32 R14, RZ, RZ, R16 ;  /* 0x000000ffff0e7224 */ /* 0x000fe200078e0010 */
[----:B------:R-:W-:-:S02]  /*4a60*/  LOP3.LUT R7, R17, 0x7ff00000, RZ, 0xc0, !PT ;  /* 0x7ff0000011077812 */ /* 0x000fc400078ec0ff */
[----:B------:R-:W-:Y:S01]  /*4a70*/  MOV R18, 0x1ca00000 ;  /* 0x1ca0000000127802 */ /* 0x000fe20000000f00 */
[----:B------:R-:W-:Y:S01]  /*4a80*/  @!P4 IMAD.MOV.U32 R28, RZ, RZ, RZ ;  /* 0x000000ffff1cc224 */ /* 0x000fe200078e00ff */
[----:B------:R-:W-:Y:S01]  /*4a90*/  @!P4 LOP3.LUT R6, R17, 0x7ff00000, RZ, 0xc0, !PT ;  /* 0x7ff000001106c812 */ /* 0x000fe200078ec0ff */
[----:B------:R-:W-:Y:S01]  /*4aa0*/  @!P0 DMUL R14, R16, 8.98846567431157953865e+307 ;  /* 0x7fe00000100e8828 */ /* 0x000fe20000000000 */
[C---:B------:R-:W-:Y:S02]  /*4ab0*/  ISETP.GE.U32.AND P3, PT, R5.reuse, R7, PT ;  /* 0x000000070500720c */ /* 0x040fe40003f66070 */
[----:B------:R-:W-:-:S03]  /*4ac0*/  @!P4 ISETP.GE.U32.AND P5, PT, R5, R6, PT ;  /* 0x000000060500c20c */ /* 0x000fc60003fa6070 */
[----:B------:R-:W0:Y:S01]  /*4ad0*/  MUFU.RCP64H R21, R15 ;  /* 0x0000000f00157308 */ /* 0x000e220000001800 */
[C---:B------:R-:W-:Y:S02]  /*4ae0*/  @!P4 SEL R6, R18.reuse, 0x63400000, !P5 ;  /* 0x634000001206c807 */ /* 0x040fe40006800000 */
[----:B------:R-:W-:Y:S02]  /*4af0*/  SEL R18, R18, 0x63400000, !P3 ;  /* 0x6340000012127807 */ /* 0x000fe40005800000 */
[--C-:B------:R-:W-:Y:S02]  /*4b00*/  @!P4 LOP3.LUT R6, R6, 0x80000000, R13.reuse, 0xf8, !PT ;  /* 0x800000000606c812 */ /* 0x100fe400078ef80d */
[----:B------:R-:W-:Y:S01]  /*4b10*/  LOP3.LUT R19, R18, 0x800fffff, R13, 0xf8, !PT ;  /* 0x800fffff12137812 */ /* 0x000fe200078ef80d */
[----:B------:R-:W-:Y:S01]  /*4b20*/  IMAD.MOV.U32 R18, RZ, RZ, R12 ;  /* 0x000000ffff127224 */ /* 0x000fe200078e000c */
[----:B------:R-:W-:Y:S02]  /*4b30*/  @!P4 LOP3.LUT R29, R6, 0x100000, RZ, 0xfc, !PT ;  /* 0x00100000061dc812 */ /* 0x000fe400078efcff */
[----:B------:R-:W-:-:S02]  /*4b40*/  MOV R6, R5 ;  /* 0x0000000500067202 */ /* 0x000fc40000000f00 */
[----:B------:R-:W-:Y:S02]  /*4b50*/  @!P0 LOP3.LUT R7, R15, 0x7ff00000, RZ, 0xc0, !PT ;  /* 0x7ff000000f078812 */ /* 0x000fe400078ec0ff */
[----:B------:R-:W-:Y:S02]  /*4b60*/  @!P4 DFMA R18, R18, 2, -R28 ;  /* 0x400000001212c82b */ /* 0x000fe4000000081c */
[----:B0-----:R-:W-:-:S08]  /*4b70*/  DFMA R28, R20, -R14, 1 ;  /* 0x3ff00000141c742b */ /* 0x001fd0000000080e */
[----:B------:R-:W-:Y:S01]  /*4b80*/  DFMA R28, R28, R28, R28 ;  /* 0x0000001c1c1c722b */ /* 0x000fe2000000001c */
[----:B------:R-:W-:-:S05]  /*4b90*/  @!P4 LOP3.LUT R6, R19, 0x7ff00000, RZ, 0xc0, !PT ;  /* 0x7ff000001306c812 */ /* 0x000fca00078ec0ff */
[----:B------:R-:W-:Y:S02]  /*4ba0*/  VIADD R24, R6, 0xffffffff ;  /* 0xffffffff06187836 */ /* 0x000fe40000000000 */
[----:B------:R-:W-:-:S03]  /*4bb0*/  DFMA R20, R20, R28, R20 ;  /* 0x0000001c1414722b */ /* 0x000fc60000000014 */
[----:B------:R-:W-:Y:S01]  /*4bc0*/  ISETP.GT.U32.AND P0, PT, R24, 0x7feffffe, PT ;  /* 0x7feffffe1800780c */ /* 0x000fe20003f04070 */
[----:B------:R-:W-:-:S04]  /*4bd0*/  VIADD R24, R7, 0xffffffff ;  /* 0xffffffff07187836 */ /* 0x000fc80000000000 */
[----:B------:R-:W-:Y:S01]  /*4be0*/  DFMA R30, R20, -R14, 1 ;  /* 0x3ff00000141e742b */ /* 0x000fe2000000080e */
[----:B------:R-:W-:-:S07]  /*4bf0*/  ISETP.GT.U32.OR P0, PT, R24, 0x7feffffe, P0 ;  /* 0x7feffffe1800780c */ /* 0x000fce0000704470 */
[----:B------:R-:W-:-:S08]  /*4c00*/  DFMA R30, R20, R30, R20 ;  /* 0x0000001e141e722b */ /* 0x000fd00000000014 */
[----:B------:R-:W-:-:S08]  /*4c10*/  DMUL R28, R30, R18 ;  /* 0x000000121e1c7228 */ /* 0x000fd00000000000 */
[----:B------:R-:W-:-:S08]  /*4c20*/  DFMA R20, R28, -R14, R18 ;  /* 0x8000000e1c14722b */ /* 0x000fd00000000012 */
[----:B------:R-:W-:Y:S01]  /*4c30*/  DFMA R20, R30, R20, R28 ;  /* 0x000000141e14722b */ /* 0x000fe2000000001c */
[----:B------:R-:W-:Y:S10]  /*4c40*/  @P0 BRA `(.L_x_85) ;  /* 0x0000000000700947 */ /* 0x000ff40003800000 */
[----:B------:R-:W-:Y:S01]  /*4c50*/  LOP3.LUT R6, R17, 0x7ff00000, RZ, 0xc0, !PT ;  /* 0x7ff0000011067812 */ /* 0x000fe200078ec0ff */
[----:B------:R-:W-:-:S03]  /*4c60*/  IMAD.MOV.U32 R7, RZ, RZ, 0x1ca00000 ;  /* 0x1ca00000ff077424 */ /* 0x000fc600078e00ff */
[CC--:B------:R-:W-:Y:S02]  /*4c70*/  VIADDMNMX R12, R5.reuse, -R6.reuse, 0xb9600000, !PT ;  /* 0xb9600000050c7446 */ /* 0x0c0fe40007800906 */
[----:B------:R-:W-:Y:S02]  /*4c80*/  ISETP.GE.U32.AND P0, PT, R5, R6, PT ;  /* 0x000000060500720c */ /* 0x000fe40003f06070 */
[----:B------:R-:W-:Y:S02]  /*4c90*/  VIMNMX R12, PT, PT, R12, 0x46a00000, PT ;  /* 0x46a000000c0c7848 */ /* 0x000fe40003fe0100 */
[----:B------:R-:W-:-:S04]  /*4ca0*/  SEL R7, R7, 0x63400000, !P0 ;  /* 0x6340000007077807 */ /* 0x000fc80004000000 */
[----:B------:R-:W-:Y:S01]  /*4cb0*/  IADD3 R7, PT, PT, -R7, R12, RZ ;  /* 0x0000000c07077210 */ /* 0x000fe20007ffe1ff */
[----:B------:R-:W-:-:S04]  /*4cc0*/  IMAD.MOV.U32 R12, RZ, RZ, RZ ;  /* 0x000000ffff0c7224 */ /* 0x000fc800078e00ff */
[----:B------:R-:W-:-:S06]  /*4cd0*/  VIADD R13, R7, 0x7fe00000 ;  /* 0x7fe00000070d7836 */ /* 0x000fcc0000000000 */
[----:B------:R-:W-:-:S10]  /*4ce0*/  DMUL R28, R20, R12 ;  /* 0x0000000c141c7228 */ /* 0x000fd40000000000 */
[----:B------:R-:W-:-:S13]  /*4cf0*/  FSETP.GTU.AND P0, PT, |R29|, 1.469367938527859385e-39, PT ;  /* 0x001000001d00780b */ /* 0x000fda0003f0c200 */
[----:B------:R-:W-:Y:S05]  /*4d00*/  @P0 BRA `(.L_x_86) ;  /* 0x0000000000940947 */ /* 0x000fea0003800000 */
[----:B------:R-:W-:-:S06]  /*4d10*/  DFMA R14, R20, -R14, R18 ;  /* 0x8000000e140e722b */ /* 0x000fcc0000000012 */
[----:B------:R-:W-:-:S04]  /*4d20*/  IMAD.MOV.U32 R14, RZ, RZ, RZ ;  /* 0x000000ffff0e7224 */ /* 0x000fc800078e00ff */
[C---:B------:R-:W-:Y:S02]  /*4d30*/  FSETP.NEU.AND P0, PT, R15.reuse, RZ, PT ;  /* 0x000000ff0f00720b */ /* 0x040fe40003f0d000 */
[----:B------:R-:W-:-:S04]  /*4d40*/  LOP3.LUT R16, R15, 0x80000000, R17, 0x48, !PT ;  /* 0x800000000f107812 */ /* 0x000fc800078e4811 */
[----:B------:R-:W-:-:S07]  /*4d50*/  LOP3.LUT R15, R16, R13, RZ, 0xfc, !PT ;  /* 0x0000000d100f7212 */ /* 0x000fce00078efcff */
[----:B------:R-:W-:Y:S05]  /*4d60*/  @!P0 BRA `(.L_x_86) ;  /* 0x00000000007c8947 */ /* 0x000fea0003800000 */
[C---:B------:R-:W-:Y:S01]  /*4d70*/  IADD3 R13, PT, PT, -R7.reuse, RZ, RZ ;  /* 0x000000ff070d7210 */ /* 0x040fe20007ffe1ff */
[----:B------:R-:W-:Y:S01]  /*4d80*/  IMAD.MOV.U32 R12, RZ, RZ, RZ ;  /* 0x000000ffff0c7224 */ /* 0x000fe200078e00ff */
[----:B------:R-:W-:Y:S01]  /*4d90*/  DMUL.RP R14, R20, R14 ;  /* 0x0000000e140e7228 */ /* 0x000fe20000008000 */
[----:B------:R-:W-:-:S04]  /*4da0*/  IADD3 R7, PT, PT, -R7, -0x43300000, RZ ;  /* 0xbcd0000007077810 */ /* 0x000fc80007ffe1ff */
[----:B------:R-:W-:-:S05]  /*4db0*/  DFMA R12, R28, -R12, R20 ;  /* 0x8000000c1c0c722b */ /* 0x000fca0000000014 */
[----:B------:R-:W-:-:S05]  /*4dc0*/  LOP3.LUT R5, R15, R16, RZ, 0x3c, !PT ;  /* 0x000000100f057212 */ /* 0x000fca00078e3cff */
[----:B------:R-:W-:-:S04]  /*4dd0*/  FSETP.NEU.AND P0, PT, |R13|, R7, PT ;  /* 0x000000070d00720b */ /* 0x000fc80003f0d200 */
[----:B------:R-:W-:Y:S02]  /*4de0*/  FSEL R28, R14, R28, !P0 ;  /* 0x0000001c0e1c7208 */ /* 0x000fe40004000000 */
[----:B------:R-:W-:Y:S01]  /*4df0*/  FSEL R29, R5, R29, !P0 ;  /* 0x0000001d051d7208 */ /* 0x000fe20004000000 */
[----:B------:R-:W-:Y:S06]  /*4e00*/  BRA `(.L_x_86) ;  /* 0x0000000000547947 */ /* 0x000fec0003800000 */
.L_x_85:
[----:B------:R-:W-:-:S14]  /*4e10*/  DSETP.NAN.AND P0, PT, R12, R12, PT ;  /* 0x0000000c0c00722a */ /* 0x000fdc0003f08000 */
[----:B------:R-:W-:Y:S05]  /*4e20*/  @P0 BRA `(.L_x_87) ;  /* 0x0000000000440947 */ /* 0x000fea0003800000 */
[----:B------:R-:W-:-:S14]  /*4e30*/  DSETP.NAN.AND P0, PT, R16, R16, PT ;  /* 0x000000101000722a */ /* 0x000fdc0003f08000 */
[----:B------:R-:W-:Y:S05]  /*4e40*/  @P0 BRA `(.L_x_88) ;  /* 0x0000000000300947 */ /* 0x000fea0003800000 */
[----:B------:R-:W-:Y:S01]  /*4e50*/  ISETP.NE.AND P0, PT, R6, R7, PT ;  /* 0x000000070600720c */ /* 0x000fe20003f05270 */
[----:B------:R-:W-:Y:S02]  /*4e60*/  IMAD.MOV.U32 R28, RZ, RZ, 0x0 ;  /* 0x00000000ff1c7424 */ /* 0x000fe400078e00ff */
[----:B------:R-:W-:-:S10]  /*4e70*/  IMAD.MOV.U32 R29, RZ, RZ, -0x80000 ;  /* 0xfff80000ff1d7424 */ /* 0x000fd400078e00ff */
[----:B------:R-:W-:Y:S05]  /*4e80*/  @!P0 BRA `(.L_x_86) ;  /* 0x0000000000348947 */ /* 0x000fea0003800000 */
[----:B------:R-:W-:Y:S02]  /*4e90*/  ISETP.NE.AND P0, PT, R6, 0x7ff00000, PT ;  /* 0x7ff000000600780c */ /* 0x000fe40003f05270 */
[----:B------:R-:W-:Y:S02]  /*4ea0*/  LOP3.LUT R29, R13, 0x80000000, R17, 0x48, !PT ;  /* 0x800000000d1d7812 */ /* 0x000fe400078e4811 */
[----:B------:R-:W-:-:S13]  /*4eb0*/  ISETP.EQ.OR P0, PT, R7, RZ, !P0 ;  /* 0x000000ff0700720c */ /* 0x000fda0004702670 */
[----:B------:R-:W-:Y:S02]  /*4ec0*/  @P0 LOP3.LUT R5, R29, 0x7ff00000, RZ, 0xfc, !PT ;  /* 0x7ff000001d050812 */ /* 0x000fe400078efcff */
[----:B------:R-:W-:Y:S01]  /*4ed0*/  @!P0 MOV R28, RZ ;  /* 0x000000ff001c8202 */ /* 0x000fe20000000f00 */
[----:B------:R-:W-:Y:S02]  /*4ee0*/  @P0 IMAD.MOV.U32 R28, RZ, RZ, RZ ;  /* 0x000000ffff1c0224 */ /* 0x000fe400078e00ff */
[----:B------:R-:W-:Y:S01]  /*4ef0*/  @P0 IMAD.MOV.U32 R29, RZ, RZ, R5 ;  /* 0x000000ffff1d0224 */ /* 0x000fe200078e0005 */
[----:B------:R-:W-:Y:S06]  /*4f00*/  BRA `(.L_x_86) ;  /* 0x0000000000147947 */ /* 0x000fec0003800000 */
.L_x_88:
[----:B------:R-:W-:Y:S02]  /*4f10*/  LOP3.LUT R29, R17, 0x80000, RZ, 0xfc, !PT ;  /* 0x00080000111d7812 */ /* 0x000fe400078efcff */
[----:B------:R-:W-:Y:S01]  /*4f20*/  MOV R28, R16 ;  /* 0x00000010001c7202 */ /* 0x000fe20000000f00 */
[----:B------:R-:W-:Y:S06]  /*4f30*/  BRA `(.L_x_86) ;  /* 0x0000000000087947 */ /* 0x000fec0003800000 */
.L_x_87:
[----:B------:R-:W-:Y:S01]  /*4f40*/  LOP3.LUT R29, R13, 0x80000, RZ, 0xfc, !PT ;  /* 0x000800000d1d7812 */ /* 0x000fe200078efcff */
[----:B------:R-:W-:-:S07]  /*4f50*/  IMAD.MOV.U32 R28, RZ, RZ, R12 ;  /* 0x000000ffff1c7224 */ /* 0x000fce00078e000c */
.L_x_86:
[----:B------:R-:W-:Y:S05]  /*4f60*/  BSYNC.RECONVERGENT B1 ;  /* 0x0000000000017941 */ /* 0x000fea0003800200 */
.L_x_84:
[----:B------:R-:W-:Y:S01]  /*4f70*/  IMAD.MOV.U32 R5, RZ, RZ, 0x0 ;  /* 0x00000000ff057424 */ /* 0x000fe200078e00ff */
[----:B------:R-:W-:Y:S01]  /*4f80*/  MOV R7, R29 ;  /* 0x0000001d00077202 */ /* 0x000fe20000000f00 */
[----:B------:R-:W-:Y:S02]  /*4f90*/  IMAD.MOV.U32 R6, RZ, RZ, R28 ;  /* 0x000000ffff067224 */ /* 0x000fe400078e001c */
[----:B------:R-:W-:Y:S05]  /*4fa0*/  RET.REL.NODEC R4 `(_Z15matrixInversion6Matrixi) ;  /* 0xffffffb004147950 */ /* 0x000fea0003c3ffff */
.L_x_89:
[----:B------:R-:W-:-:S00]  /*4fb0*/  BRA `(.L_x_89) ;  /* 0xfffffffc00fc7947 */ /* 0x000fc0000383ffff */
[----:B------:R-:W-:-:S00]  /*4fc0*/  NOP ;  /* 0x0000000000007918 */ /* 0x000fc00000000000 */
        /* <DEDUP_REMOVED lines=11> */
.L_x_90:


//--------------------- .nv.shared._Z15matrixInversion6Matrixi --------------------------
	.section	.nv.shared._Z15matrixInversion6Matrixi,"aw",@nobits
	.sectionflags	@""
	.align	16
	.zero		1024


//--------------------- .nv.shared.reserved.0     --------------------------
	.section	.nv.shared.reserved.0,"aw",@nobits
	.weak		__nv_reservedSMEM_offset_0_alias
	.size		__nv_reservedSMEM_offset_0_alias, 0, 64
	.other		__nv_reservedSMEM_offset_0_alias,@"STO_CUDA_RESERVED_SHARED STV_DEFAULT"
__nv_reservedSMEM_offset_0_alias:
	.zero		0
	.zero		64


//--------------------- .nv.constant0._Z15matrixInversion6Matrixi --------------------------
	.section	.nv.constant0._Z15matrixInversion6Matrixi,"a",@progbits
	.sectionflags	@""
	.align	4
.nv.constant0._Z15matrixInversion6Matrixi:
	.zero		916


//--------------------- SYMBOLS --------------------------

	.type		.nv.reservedSmem.offset0,@object
	.size		.nv.reservedSmem.offset0,0x4
	.type		.nv.reservedSmem.cap,@object
	.size		.nv.reservedSmem.cap,0x4
